	.target	sm_90a

	.elftype	@"ET_EXEC"


//--------------------- .note.nv.tkinfo           --------------------------
	.section	.note.nv.tkinfo,"",@"SHT_NOTE"
	.sectionflags	@"SHF_NOTE_NV_TKINFO"
	.tkinfo
        /*0018*/ 	.word	0x00000002
        /*0030*/ 	.string	""
        /*0030*/ 	.string	"ptxas"
        /*0030*/ 	.string	"Cuda compilation tools, release 13.0, V13.0.88"
        /*0030*/ 	.string	"Build cuda_13.0.r13.0/compiler.36424714_0"
        /*0030*/ 	.string	"-arch sm_90a -m 64 "



//--------------------- .note.nv.cuinfo           --------------------------
	.section	.note.nv.cuinfo,"",@"SHT_NOTE"
	.sectionflags	@"SHF_NOTE_NV_CUINFO"
        /*0018*/ 	.short	0x0002
        /*001a*/ 	.short	0x005a
        /*001c*/ 	.short	0x0082
	.zero		2


//--------------------- .nv.info                  --------------------------
	.section	.nv.info,"",@"SHT_CUDA_INFO"
	.align	4


	//----- nvinfo : EIATTR_REGCOUNT
	.align		4
        /*0000*/ 	.byte	0x04, 0x2f
        /*0002*/ 	.short	(.L_12 - .L_11)
	.align		4
.L_11:
        /*0004*/ 	.word	index@(_ZN7cutlass13device_kernelINS_4conv6kernel13ConvUniversalINS1_16ConvProblemShapeILNS1_8OperatorE0ELi2EEENS1_10collective14CollectiveConvINS1_46MainloopSm90TmaGmmaWarpSpecializedImplicitGemmILS5_0ELi14ELi2EN4cute5tupleIJNSA_1CILi2EEENSC_ILi1EEESE_EEENS1_36KernelImplicitTmaWarpSpecializedSm90ELi1EEENSB_IJNSC_ILi128EEESI_NSB_IJNSC_ILi32EEEEEEEEENS_6half_tESM_NSA_8TiledMMAINSA_8MMA_AtomIJNSA_4SM904GMMA26MMA_64x128x16_F32F16F16_SSILNSQ_5MajorE0ELSS_0ELNSQ_7ScaleInE1ELST_1EEEEEENSA_6LayoutINSB_IJSE_SE_SE_EEENSB_IJNSC_ILi0EEESY_SY_EEEEENSB_IJNSA_10UnderscoreES11_S11_EEEEENS7_6detail26Sm90ImplicitGemmTileTraitsINSA_20SM90_TMA_LOAD_IM2COLENSA_14ComposedLayoutINSA_7SwizzleILi2ELi4ELi3EEENSA_18smem_ptr_flag_bitsILi16EEENSW_INSB_IJNSB_IJNSC_ILi8EEENSC_ILi16EEEEEENSB_IJSJ_SE_EEENSB_IJSE_NSC_ILi14EEEEEEEEENSB_IJNSB_IJSJ_NSC_ILi256EEEEEENSB_IJSE_SY_EEENSB_IJSY_NSC_ILi4096EEEEEEEEEEEEEvEENS15_INSA_23SM90_TMA_LOAD_MULTICASTES1Q_vEEEENS_8epilogue10collective6detail29Sm90TmaWarpSpecializedAdapterINS1W_15DefaultEpilogueISM_NSB_IJNSB_IJlllEEESE_SY_EEES21_NS1V_6thread17LinearCombinationISM_Li1EffLNS22_9ScaleType4KindE0ELNS_15FloatRoundStyleE2ESM_EENS_4gemm15EpilogueDefaultEEEEEvvEEEEvNT_6ParamsE)
        /*0008*/ 	.word	0x0000009a


	//----- nvinfo : EIATTR_FRAME_SIZE
	.align		4
.L_12:
        /*000c*/ 	.byte	0x04, 0x11
        /*000e*/ 	.short	(.L_14 - .L_13)
	.align		4
.L_13:
        /*0010*/ 	.word	index@(_ZN7cutlass13device_kernelINS_4conv6kernel13ConvUniversalINS1_16ConvProblemShapeILNS1_8OperatorE0ELi2EEENS1_10collective14CollectiveConvINS1_46MainloopSm90TmaGmmaWarpSpecializedImplicitGemmILS5_0ELi14ELi2EN4cute5tupleIJNSA_1CILi2EEENSC_ILi1EEESE_EEENS1_36KernelImplicitTmaWarpSpecializedSm90ELi1EEENSB_IJNSC_ILi128EEESI_NSB_IJNSC_ILi32EEEEEEEEENS_6half_tESM_NSA_8TiledMMAINSA_8MMA_AtomIJNSA_4SM904GMMA26MMA_64x128x16_F32F16F16_SSILNSQ_5MajorE0ELSS_0ELNSQ_7ScaleInE1ELST_1EEEEEENSA_6LayoutINSB_IJSE_SE_SE_EEENSB_IJNSC_ILi0EEESY_SY_EEEEENSB_IJNSA_10UnderscoreES11_S11_EEEEENS7_6detail26Sm90ImplicitGemmTileTraitsINSA_20SM90_TMA_LOAD_IM2COLENSA_14ComposedLayoutINSA_7SwizzleILi2ELi4ELi3EEENSA_18smem_ptr_flag_bitsILi16EEENSW_INSB_IJNSB_IJNSC_ILi8EEENSC_ILi16EEEEEENSB_IJSJ_SE_EEENSB_IJSE_NSC_ILi14EEEEEEEEENSB_IJNSB_IJSJ_NSC_ILi256EEEEEENSB_IJSE_SY_EEENSB_IJSY_NSC_ILi4096EEEEEEEEEEEEEvEENS15_INSA_23SM90_TMA_LOAD_MULTICASTES1Q_vEEEENS_8epilogue10collective6detail29Sm90TmaWarpSpecializedAdapterINS1W_15DefaultEpilogueISM_NSB_IJNSB_IJlllEEESE_SY_EEES21_NS1V_6thread17LinearCombinationISM_Li1EffLNS22_9ScaleType4KindE0ELNS_15FloatRoundStyleE2ESM_EENS_4gemm15EpilogueDefaultEEEEEvvEEEEvNT_6ParamsE)
        /*0014*/ 	.word	0x00000000


	//----- nvinfo : EIATTR_MIN_STACK_SIZE
	.align		4
.L_14:
        /*0018*/ 	.byte	0x04, 0x12
        /*001a*/ 	.short	(.L_16 - .L_15)
	.align		4
.L_15:
        /*001c*/ 	.word	index@(_ZN7cutlass13device_kernelINS_4conv6kernel13ConvUniversalINS1_16ConvProblemShapeILNS1_8OperatorE0ELi2EEENS1_10collective14CollectiveConvINS1_46MainloopSm90TmaGmmaWarpSpecializedImplicitGemmILS5_0ELi14ELi2EN4cute5tupleIJNSA_1CILi2EEENSC_ILi1EEESE_EEENS1_36KernelImplicitTmaWarpSpecializedSm90ELi1EEENSB_IJNSC_ILi128EEESI_NSB_IJNSC_ILi32EEEEEEEEENS_6half_tESM_NSA_8TiledMMAINSA_8MMA_AtomIJNSA_4SM904GMMA26MMA_64x128x16_F32F16F16_SSILNSQ_5MajorE0ELSS_0ELNSQ_7ScaleInE1ELST_1EEEEEENSA_6LayoutINSB_IJSE_SE_SE_EEENSB_IJNSC_ILi0EEESY_SY_EEEEENSB_IJNSA_10UnderscoreES11_S11_EEEEENS7_6detail26Sm90ImplicitGemmTileTraitsINSA_20SM90_TMA_LOAD_IM2COLENSA_14ComposedLayoutINSA_7SwizzleILi2ELi4ELi3EEENSA_18smem_ptr_flag_bitsILi16EEENSW_INSB_IJNSB_IJNSC_ILi8EEENSC_ILi16EEEEEENSB_IJSJ_SE_EEENSB_IJSE_NSC_ILi14EEEEEEEEENSB_IJNSB_IJSJ_NSC_ILi256EEEEEENSB_IJSE_SY_EEENSB_IJSY_NSC_ILi4096EEEEEEEEEEEEEvEENS15_INSA_23SM90_TMA_LOAD_MULTICASTES1Q_vEEEENS_8epilogue10collective6detail29Sm90TmaWarpSpecializedAdapterINS1W_15DefaultEpilogueISM_NSB_IJNSB_IJlllEEESE_SY_EEES21_NS1V_6thread17LinearCombinationISM_Li1EffLNS22_9ScaleType4KindE0ELNS_15FloatRoundStyleE2ESM_EENS_4gemm15EpilogueDefaultEEEEEvvEEEEvNT_6ParamsE)
        /*0020*/ 	.word	0x00000000
.L_16:


//--------------------- .nv.compat                --------------------------
	.section	.nv.compat,"",@"SHT_CUDA_COMPAT_INFO"
	.align	4
        /*0000*/ 	.byte	0x02, 0x09, 0x01, 0x00, 0x02, 0x02, 0x04, 0x00, 0x02, 0x05, 0x05, 0x00, 0x03, 0x07, 0x01, 0x01
        /*0010*/ 	.byte	0x02, 0x03, 0x01, 0x00, 0x02, 0x06, 0x01, 0x00, 0x04, 0x0b, 0x08, 0x00, 0x00, 0x00, 0x00, 0x00
        /*0020*/ 	.byte	0x00, 0x00, 0x00, 0x00


//--------------------- .nv.info._ZN7cutlass13device_kernelINS_4conv6kernel13ConvUniversalINS1_16ConvProblemShapeILNS1_8OperatorE0ELi2EEENS1_10collective14CollectiveConvINS1_46MainloopSm90TmaGmmaWarpSpecializedImplicitGemmILS5_0ELi14ELi2EN4cute5tupleIJNSA_1CILi2EEENSC_ILi1EEESE_EEENS1_36KernelImplicitTmaWarpSpecializedSm90ELi1EEENSB_IJNSC_ILi128EEESI_NSB_IJNSC_ILi32EEEEEEEEENS_6half_tESM_NSA_8TiledMMAINSA_8MMA_AtomIJNSA_4SM904GMMA26MMA_64x128x16_F32F16F16_SSILNSQ_5MajorE0ELSS_0ELNSQ_7ScaleInE1ELST_1EEEEEENSA_6LayoutINSB_IJSE_SE_SE_EEENSB_IJNSC_ILi0EEESY_SY_EEEEENSB_IJNSA_10UnderscoreES11_S11_EEEEENS7_6detail26Sm90ImplicitGemmTileTraitsINSA_20SM90_TMA_LOAD_IM2COLENSA_14ComposedLayoutINSA_7SwizzleILi2ELi4ELi3EEENSA_18smem_ptr_flag_bitsILi16EEENSW_INSB_IJNSB_IJNSC_ILi8EEENSC_ILi16EEEEEENSB_IJSJ_SE_EEENSB_IJSE_NSC_ILi14EEEEEEEEENSB_IJNSB_IJSJ_NSC_ILi256EEEEEENSB_IJSE_SY_EEENSB_IJSY_NSC_ILi4096EEEEEEEEEEEEEvEENS15_INSA_23SM90_TMA_LOAD_MULTICASTES1Q_vEEEENS_8epilogue10collective6detail29Sm90TmaWarpSpecializedAdapterINS1W_15DefaultEpilogueISM_NSB_IJNSB_IJlllEEESE_SY_EEES21_NS1V_6thread17LinearCombinationISM_Li1EffLNS22_9ScaleType4KindE0ELNS_15FloatRoundStyleE2ESM_EENS_4gemm15EpilogueDefaultEEEEEvvEEEEvNT_6ParamsE --------------------------
	.section	.nv.info._ZN7cutlass13device_kernelINS_4conv6kernel13ConvUniversalINS1_16ConvProblemShapeILNS1_8OperatorE0ELi2EEENS1_10collective14CollectiveConvINS1_46MainloopSm90TmaGmmaWarpSpecializedImplicitGemmILS5_0ELi14ELi2EN4cute5tupleIJNSA_1CILi2EEENSC_ILi1EEESE_EEENS1_36KernelImplicitTmaWarpSpecializedSm90ELi1EEENSB_IJNSC_ILi128EEESI_NSB_IJNSC_ILi32EEEEEEEEENS_6half_tESM_NSA_8TiledMMAINSA_8MMA_AtomIJNSA_4SM904GMMA26MMA_64x128x16_F32F16F16_SSILNSQ_5MajorE0ELSS_0ELNSQ_7ScaleInE1ELST_1EEEEEENSA_6LayoutINSB_IJSE_SE_SE_EEENSB_IJNSC_ILi0EEESY_SY_EEEEENSB_IJNSA_10UnderscoreES11_S11_EEEEENS7_6detail26Sm90ImplicitGemmTileTraitsINSA_20SM90_TMA_LOAD_IM2COLENSA_14ComposedLayoutINSA_7SwizzleILi2ELi4ELi3EEENSA_18smem_ptr_flag_bitsILi16EEENSW_INSB_IJNSB_IJNSC_ILi8EEENSC_ILi16EEEEEENSB_IJSJ_SE_EEENSB_IJSE_NSC_ILi14EEEEEEEEENSB_IJNSB_IJSJ_NSC_ILi256EEEEEENSB_IJSE_SY_EEENSB_IJSY_NSC_ILi4096EEEEEEEEEEEEEvEENS15_INSA_23SM90_TMA_LOAD_MULTICASTES1Q_vEEEENS_8epilogue10collective6detail29Sm90TmaWarpSpecializedAdapterINS1W_15DefaultEpilogueISM_NSB_IJNSB_IJlllEEESE_SY_EEES21_NS1V_6thread17LinearCombinationISM_Li1EffLNS22_9ScaleType4KindE0ELNS_15FloatRoundStyleE2ESM_EENS_4gemm15EpilogueDefaultEEEEEvvEEEEvNT_6ParamsE,"",@"SHT_CUDA_INFO"
	.sectionflags	@""
	.align	4


	//----- nvinfo : EIATTR_CUDA_API_VERSION
	.align		4
        /*0000*/ 	.byte	0x04, 0x37
        /*0002*/ 	.short	(.L_18 - .L_17)
.L_17:
        /*0004*/ 	.word	0x00000082


	//----- nvinfo : EIATTR_KPARAM_INFO
	.align		4
.L_18:
        /*0008*/ 	.byte	0x04, 0x17
        /*000a*/ 	.short	(.L_20 - .L_19)
.L_19:
        /*000c*/ 	.word	0x00000000
        /*0010*/ 	.short	0x0000
        /*0012*/ 	.short	0x0070
        /*0014*/ 	.byte	0x00, 0xf0, 0x01, 0x0e


	//----- nvinfo : EIATTR_SPARSE_MMA_MASK
	.align		4
.L_20:
        /*0018*/ 	.byte	0x03, 0x50
        /*001a*/ 	.short	0x0000


	//----- nvinfo : EIATTR_MAXREG_COUNT
	.align		4
        /*001c*/ 	.byte	0x03, 0x1b
        /*001e*/ 	.short	0x00ff


	//----- nvinfo : EIATTR_NUM_BARRIERS
	.align		4
        /*0020*/ 	.byte	0x02, 0x4c
        /*0022*/ 	.byte	0x01
	.zero		1


	//----- nvinfo : EIATTR_MERCURY_ISA_VERSION
	.align		4
        /*0024*/ 	.byte	0x03, 0x5f
        /*0026*/ 	.short	0x0101


	//----- nvinfo : EIATTR_COOP_GROUP_MASK_REGIDS
	.align		4
        /*0028*/ 	.byte	0x04, 0x29
        /*002a*/ 	.short	(.L_22 - .L_21)


	//   ....[0]....
.L_21:
        /*002c*/ 	.word	0xffffffff


	//   ....[1]....
        /*0030*/ 	.word	0xffffffff


	//   ....[2]....
        /*0034*/ 	.word	0xffffffff


	//   ....[3]....
        /*0038*/ 	.word	0xffffffff


	//----- nvinfo : EIATTR_COOP_GROUP_INSTR_OFFSETS
	.align		4
.L_22:
        /*003c*/ 	.byte	0x04, 0x28
        /*003e*/ 	.short	(.L_24 - .L_23)


	//   ....[0]....
.L_23:
        /*0040*/ 	.word	0x00000070


	//   ....[1]....
        /*0044*/ 	.word	0x00000080


	//   ....[2]....
        /*0048*/ 	.word	0x00000140


	//   ....[3]....
        /*004c*/ 	.word	0x00000810


	//----- nvinfo : EIATTR_MBARRIER_INSTR_OFFSETS
	.align		4
.L_24:
        /*0050*/ 	.byte	0x04, 0x39
        /*0052*/ 	.short	(.L_26 - .L_25)


	//   ....[0]....
.L_25:
        /*0054*/ 	.word	0x00000310
        /*0058*/ 	.word	0x000000ff
        /*005c*/ 	.word	0x00038000
        /*0060*/ 	.short	0x0100
        /*0062*/ 	.byte	0x08
	.zero		1


	//   ....[1]....
        /*0064*/ 	.word	0x00000320
        /*0068*/ 	.word	0x000000ff
        /*006c*/ 	.word	0x00038070
        /*0070*/ 	.short	0x0100
        /*0072*/ 	.byte	0x08
	.zero		1


	//   ....[2]....
        /*0074*/ 	.word	0x00000330
        /*0078*/ 	.word	0x000000ff
        /*007c*/ 	.word	0x00038008
        /*0080*/ 	.short	0x0100
        /*0082*/ 	.byte	0x08
	.zero		1


	//   ....[3]....
        /*0084*/ 	.word	0x00000340
        /*0088*/ 	.word	0x000000ff
        /*008c*/ 	.word	0x00038078
        /*0090*/ 	.short	0x0100
        /*0092*/ 	.byte	0x08
	.zero		1


	//   ....[4]....
        /*0094*/ 	.word	0x00000350
        /*0098*/ 	.word	0x000000ff
        /*009c*/ 	.word	0x00038010
        /*00a0*/ 	.short	0x0100
        /*00a2*/ 	.byte	0x08
	.zero		1


	//   ....[5]....
        /*00a4*/ 	.word	0x00000360
        /*00a8*/ 	.word	0x000000ff
        /*00ac*/ 	.word	0x00038080
        /*00b0*/ 	.short	0x0100
        /*00b2*/ 	.byte	0x08
	.zero		1


	//   ....[6]....
        /*00b4*/ 	.word	0x00000370
        /*00b8*/ 	.word	0x000000ff
        /*00bc*/ 	.word	0x00038018
        /*00c0*/ 	.short	0x0100
        /*00c2*/ 	.byte	0x08
	.zero		1


	//   ....[7]....
        /*00c4*/ 	.word	0x00000380
        /*00c8*/ 	.word	0x000000ff
        /*00cc*/ 	.word	0x00038088
        /*00d0*/ 	.short	0x0100
        /*00d2*/ 	.byte	0x08
	.zero		1


	//   ....[8]....
        /*00d4*/ 	.word	0x00000390
        /*00d8*/ 	.word	0x000000ff
        /*00dc*/ 	.word	0x00038020
        /*00e0*/ 	.short	0x0100
        /*00e2*/ 	.byte	0x08
	.zero		1


	//   ....[9]....
        /*00e4*/ 	.word	0x000003a0
        /*00e8*/ 	.word	0x000000ff
        /*00ec*/ 	.word	0x00038090
        /*00f0*/ 	.short	0x0100
        /*00f2*/ 	.byte	0x08
	.zero		1


	//   ....[10]....
        /*00f4*/ 	.word	0x000003b0
        /*00f8*/ 	.word	0x000000ff
        /*00fc*/ 	.word	0x00038028
        /*0100*/ 	.short	0x0100
        /*0102*/ 	.byte	0x08
	.zero		1


	//   ....[11]....
        /*0104*/ 	.word	0x000003c0
        /*0108*/ 	.word	0x000000ff
        /*010c*/ 	.word	0x00038098
        /*0110*/ 	.short	0x0100
        /*0112*/ 	.byte	0x08
	.zero		1


	//   ....[12]....
        /*0114*/ 	.word	0x000003d0
        /*0118*/ 	.word	0x000000ff
        /*011c*/ 	.word	0x00038030
        /*0120*/ 	.short	0x0100
        /*0122*/ 	.byte	0x08
	.zero		1


	//   ....[13]....
        /*0124*/ 	.word	0x000003e0
        /*0128*/ 	.word	0x000000ff
        /*012c*/ 	.word	0x000380a0
        /*0130*/ 	.short	0x0100
        /*0132*/ 	.byte	0x08
	.zero		1


	//   ....[14]....
        /*0134*/ 	.word	0x000003f0
        /*0138*/ 	.word	0x000000ff
        /*013c*/ 	.word	0x00038038
        /*0140*/ 	.short	0x0100
        /*0142*/ 	.byte	0x08
	.zero		1


	//   ....[15]....
        /*0144*/ 	.word	0x00000400
        /*0148*/ 	.word	0x000000ff
        /*014c*/ 	.word	0x000380a8
        /*0150*/ 	.short	0x0100
        /*0152*/ 	.byte	0x08
	.zero		1


	//   ....[16]....
        /*0154*/ 	.word	0x00000410
        /*0158*/ 	.word	0x000000ff
        /*015c*/ 	.word	0x00038040
        /*0160*/ 	.short	0x0100
        /*0162*/ 	.byte	0x08
	.zero		1


	//   ....[17]....
        /*0164*/ 	.word	0x00000420
        /*0168*/ 	.word	0x000000ff
        /*016c*/ 	.word	0x000380b0
        /*0170*/ 	.short	0x0100
        /*0172*/ 	.byte	0x08
	.zero		1


	//   ....[18]....
        /*0174*/ 	.word	0x00000430
        /*0178*/ 	.word	0x000000ff
        /*017c*/ 	.word	0x00038048
        /*0180*/ 	.short	0x0100
        /*0182*/ 	.byte	0x08
	.zero		1


	//   ....[19]....
        /*0184*/ 	.word	0x00000440
        /*0188*/ 	.word	0x000000ff
        /*018c*/ 	.word	0x000380b8
        /*0190*/ 	.short	0x0100
        /*0192*/ 	.byte	0x08
	.zero		1


	//   ....[20]....
        /*0194*/ 	.word	0x00000450
        /*0198*/ 	.word	0x000000ff
        /*019c*/ 	.word	0x00038050
        /*01a0*/ 	.short	0x0100
        /*01a2*/ 	.byte	0x08
	.zero		1


	//   ....[21]....
        /*01a4*/ 	.word	0x00000460
        /*01a8*/ 	.word	0x000000ff
        /*01ac*/ 	.word	0x000380c0
        /*01b0*/ 	.short	0x0100
        /*01b2*/ 	.byte	0x08
	.zero		1


	//   ....[22]....
        /*01b4*/ 	.word	0x00000470
        /*01b8*/ 	.word	0x000000ff
        /*01bc*/ 	.word	0x00038058
        /*01c0*/ 	.short	0x0100
        /*01c2*/ 	.byte	0x08
	.zero		1


	//   ....[23]....
        /*01c4*/ 	.word	0x00000480
        /*01c8*/ 	.word	0x000000ff
        /*01cc*/ 	.word	0x000380c8
        /*01d0*/ 	.short	0x0100
        /*01d2*/ 	.byte	0x08
	.zero		1


	//   ....[24]....
        /*01d4*/ 	.word	0x00000490
        /*01d8*/ 	.word	0x000000ff
        /*01dc*/ 	.word	0x00038060
        /*01e0*/ 	.short	0x0100
        /*01e2*/ 	.byte	0x08
	.zero		1


	//   ....[25]....
        /*01e4*/ 	.word	0x000004a0
        /*01e8*/ 	.word	0x000000ff
        /*01ec*/ 	.word	0x000380d0
        /*01f0*/ 	.short	0x0100
        /*01f2*/ 	.byte	0x08
	.zero		1


	//   ....[26]....
        /*01f4*/ 	.word	0x000004b0
        /*01f8*/ 	.word	0x000000ff
        /*01fc*/ 	.word	0x00038068
        /*0200*/ 	.short	0x0100
        /*0202*/ 	.byte	0x08
	.zero		1


	//   ....[27]....
        /*0204*/ 	.word	0x000004c0
        /*0208*/ 	.word	0x000000ff
        /*020c*/ 	.word	0x000380d8
        /*0210*/ 	.short	0x0100
        /*0212*/ 	.byte	0x08
	.zero		1


	//   ....[28]....
        /*0214*/ 	.word	0x00001060
        /*0218*/ 	.word	0x00000006
        /*021c*/ 	.word	0x00038000
        /*0220*/ 	.short	0x010a
        /*0222*/ 	.byte	0x3f
	.zero		1


	//   ....[29]....
        /*0224*/ 	.word	0x000013c0
        /*0228*/ 	.word	0x0000000a
        /*022c*/ 	.word	0x00038000
        /*0230*/ 	.short	0x010a
        /*0232*/ 	.byte	0x3f
	.zero		1


	//   ....[30]....
        /*0234*/ 	.word	0x000015a0
        /*0238*/ 	.word	0x00000007
        /*023c*/ 	.word	0x00000000
        /*0240*/ 	.short	0x0101
        /*0242*/ 	.byte	0x3f
	.zero		1


	//   ....[31]....
        /*0244*/ 	.word	0x000017e0
        /*0248*/ 	.word	0x00000003
        /*024c*/ 	.word	0x00000000
        /*0250*/ 	.short	0x0101
        /*0252*/ 	.byte	0x3f
	.zero		1


	//   ....[32]....
        /*0254*/ 	.word	0x00009560
        /*0258*/ 	.word	0x0000000e
        /*025c*/ 	.word	0x00038070
        /*0260*/ 	.short	0x010a
        /*0262*/ 	.byte	0x3f
	.zero		1


	//   ....[33]....
        /*0264*/ 	.word	0x00009c70
        /*0268*/ 	.word	0x00000004
        /*026c*/ 	.word	0x00000000
        /*0270*/ 	.short	0x010a
        /*0272*/ 	.byte	0x3f
	.zero		1


	//   ....[34]....
        /*0274*/ 	.word	0x00009d20
        /*0278*/ 	.word	0x00000000
        /*027c*/ 	.word	0x00000000
        /*0280*/ 	.short	0x010a
        /*0282*/ 	.byte	0x3f
	.zero		1


	//   ....[35]....
        /*0284*/ 	.word	0x00009dd0
        /*0288*/ 	.word	0x00000000
        /*028c*/ 	.word	0x00000000
        /*0290*/ 	.short	0x010a
        /*0292*/ 	.byte	0x3f
	.zero		1


	//   ....[36]....
        /*0294*/ 	.word	0x00009e80
        /*0298*/ 	.word	0x00000000
        /*029c*/ 	.word	0x00000000
        /*02a0*/ 	.short	0x010a
        /*02a2*/ 	.byte	0x3f
	.zero		1


	//   ....[37]....
        /*02a4*/ 	.word	0x00009f30
        /*02a8*/ 	.word	0x00000000
        /*02ac*/ 	.word	0x00000000
        /*02b0*/ 	.short	0x010a
        /*02b2*/ 	.byte	0x3f
	.zero		1


	//   ....[38]....
        /*02b4*/ 	.word	0x00009fe0
        /*02b8*/ 	.word	0x00000000
        /*02bc*/ 	.word	0x00000000
        /*02c0*/ 	.short	0x010a
        /*02c2*/ 	.byte	0x3f
	.zero		1


	//   ....[39]....
        /*02c4*/ 	.word	0x0000a090
        /*02c8*/ 	.word	0x00000000
        /*02cc*/ 	.word	0x00000000
        /*02d0*/ 	.short	0x010a
        /*02d2*/ 	.byte	0x3f
	.zero		1


	//   ....[40]....
        /*02d4*/ 	.word	0x0000a140
        /*02d8*/ 	.word	0x00000000
        /*02dc*/ 	.word	0x00000000
        /*02e0*/ 	.short	0x010a
        /*02e2*/ 	.byte	0x3f
	.zero		1


	//   ....[41]....
        /*02e4*/ 	.word	0x0000a1f0
        /*02e8*/ 	.word	0x00000000
        /*02ec*/ 	.word	0x00000000
        /*02f0*/ 	.short	0x010a
        /*02f2*/ 	.byte	0x3f
	.zero		1


	//   ....[42]....
        /*02f4*/ 	.word	0x0000a2a0
        /*02f8*/ 	.word	0x00000000
        /*02fc*/ 	.word	0x00000000
        /*0300*/ 	.short	0x010a
        /*0302*/ 	.byte	0x3f
	.zero		1


	//   ....[43]....
        /*0304*/ 	.word	0x0000a350
        /*0308*/ 	.word	0x00000000
        /*030c*/ 	.word	0x00000000
        /*0310*/ 	.short	0x010a
        /*0312*/ 	.byte	0x3f
	.zero		1


	//   ....[44]....
        /*0314*/ 	.word	0x0000a400
        /*0318*/ 	.word	0x00000000
        /*031c*/ 	.word	0x00000000
        /*0320*/ 	.short	0x010a
        /*0322*/ 	.byte	0x3f
	.zero		1


	//   ....[45]....
        /*0324*/ 	.word	0x0000a4b0
        /*0328*/ 	.word	0x00000000
        /*032c*/ 	.word	0x00000000
        /*0330*/ 	.short	0x010a
        /*0332*/ 	.byte	0x3f
	.zero		1


	//   ....[46]....
        /*0334*/ 	.word	0x0000a560
        /*0338*/ 	.word	0x00000003
        /*033c*/ 	.word	0x00000000
        /*0340*/ 	.short	0x010a
        /*0342*/ 	.byte	0x3f
	.zero		1


	//----- nvinfo : EIATTR_NUM_MBARRIERS
	.align		4
.L_26:
        /*0344*/ 	.byte	0x03, 0x38
        /*0346*/ 	.short	0x001c


	//----- nvinfo : EIATTR_EXIT_INSTR_OFFSETS
	.align		4
        /*0348*/ 	.byte	0x04, 0x1c
        /*034a*/ 	.short	(.L_28 - .L_27)


	//   ....[0]....
.L_27:
        /*034c*/ 	.word	0x00000b90


	//   ....[1]....
        /*0350*/ 	.word	0x00001940


	//   ....[2]....
        /*0354*/ 	.word	0x00006e40


	//   ....[3]....
        /*0358*/ 	.word	0x00006e70


	//   ....[4]....
        /*035c*/ 	.word	0x00009310


	//   ....[5]....
        /*0360*/ 	.word	0x00009340


	//   ....[6]....
        /*0364*/ 	.word	0x00009360


	//   ....[7]....
        /*0368*/ 	.word	0x00009b80


	//   ....[8]....
        /*036c*/ 	.word	0x0000a590


	//----- nvinfo : EIATTR_MAX_THREADS
	.align		4
.L_28:
        /*0370*/ 	.byte	0x04, 0x05
        /*0372*/ 	.short	(.L_30 - .L_29)
.L_29:
        /*0374*/ 	.word	0x00000100
        /*0378*/ 	.word	0x00000001
        /*037c*/ 	.word	0x00000001


	//----- nvinfo : EIATTR_CRS_STACK_SIZE
	.align		4
.L_30:
        /*0380*/ 	.byte	0x04, 0x1e
        /*0382*/ 	.short	(.L_32 - .L_31)
.L_31:
        /*0384*/ 	.word	0x00000000


	//----- nvinfo : EIATTR_CBANK_PARAM_SIZE
	.align		4
.L_32:
        /*0388*/ 	.byte	0x03, 0x19
        /*038a*/ 	.short	0x03f0


	//----- nvinfo : EIATTR_PARAM_CBANK
	.align		4
        /*038c*/ 	.byte	0x04, 0x0a
        /*038e*/ 	.short	(.L_34 - .L_33)
	.align		4
.L_33:
        /*0390*/ 	.word	index@(.nv.constant0._ZN7cutlass13device_kernelINS_4conv6kernel13ConvUniversalINS1_16ConvProblemShapeILNS1_8OperatorE0ELi2EEENS1_10collective14CollectiveConvINS1_46MainloopSm90TmaGmmaWarpSpecializedImplicitGemmILS5_0ELi14ELi2EN4cute5tupleIJNSA_1CILi2EEENSC_ILi1EEESE_EEENS1_36KernelImplicitTmaWarpSpecializedSm90ELi1EEENSB_IJNSC_ILi128EEESI_NSB_IJNSC_ILi32EEEEEEEEENS_6half_tESM_NSA_8TiledMMAINSA_8MMA_AtomIJNSA_4SM904GMMA26MMA_64x128x16_F32F16F16_SSILNSQ_5MajorE0ELSS_0ELNSQ_7ScaleInE1ELST_1EEEEEENSA_6LayoutINSB_IJSE_SE_SE_EEENSB_IJNSC_ILi0EEESY_SY_EEEEENSB_IJNSA_10UnderscoreES11_S11_EEEEENS7_6detail26Sm90ImplicitGemmTileTraitsINSA_20SM90_TMA_LOAD_IM2COLENSA_14ComposedLayoutINSA_7SwizzleILi2ELi4ELi3EEENSA_18smem_ptr_flag_bitsILi16EEENSW_INSB_IJNSB_IJNSC_ILi8EEENSC_ILi16EEEEEENSB_IJSJ_SE_EEENSB_IJSE_NSC_ILi14EEEEEEEEENSB_IJNSB_IJSJ_NSC_ILi256EEEEEENSB_IJSE_SY_EEENSB_IJSY_NSC_ILi4096EEEEEEEEEEEEEvEENS15_INSA_23SM90_TMA_LOAD_MULTICASTES1Q_vEEEENS_8epilogue10collective6detail29Sm90TmaWarpSpecializedAdapterINS1W_15DefaultEpilogueISM_NSB_IJNSB_IJlllEEESE_SY_EEES21_NS1V_6thread17LinearCombinationISM_Li1EffLNS22_9ScaleType4KindE0ELNS_15FloatRoundStyleE2ESM_EENS_4gemm15EpilogueDefaultEEEEEvvEEEEvNT_6ParamsE)
        /*0394*/ 	.short	0x0210
        /*0396*/ 	.short	0x03f0


	//----- nvinfo : EIATTR_SW_WAR
	.align		4
.L_34:
        /*0398*/ 	.byte	0x04, 0x36
        /*039a*/ 	.short	(.L_36 - .L_35)
.L_35:
        /*039c*/ 	.word	0x00000008
.L_36:


//--------------------- .nv.callgraph             --------------------------
	.section	.nv.callgraph,"",@"SHT_CUDA_CALLGRAPH"
	.align	4
	.sectionentsize	8
	.align		4
        /*0000*/ 	.word	0x00000000
	.align		4
        /*0004*/ 	.word	0xffffffff
	.align		4
        /*0008*/ 	.word	0x00000000
	.align		4
        /*000c*/ 	.word	0xfffffffe
	.align		4
        /*0010*/ 	.word	0x00000000
	.align		4
        /*0014*/ 	.word	0xfffffffd
	.align		4
        /*0018*/ 	.word	0x00000000
	.align		4
        /*001c*/ 	.word	0xfffffffc


//--------------------- .nv.constant4             --------------------------
	.section	.nv.constant4,"a",@progbits
	.align	8
	.align		8
.nv.constant4:
        /*0000*/ 	.dword	_ZN39_INTERNAL_e5289645_4_k_cu_ff87b2c8_34884cuda3std3__45__cpo5beginE
	.align		8
        /*0008*/ 	.dword	_ZN39_INTERNAL_e5289645_4_k_cu_ff87b2c8_34884cuda3std3__45__cpo3endE
	.align		8
        /*0010*/ 	.dword	_ZN39_INTERNAL_e5289645_4_k_cu_ff87b2c8_34884cuda3std3__45__cpo6cbeginE
	.align		8
        /*0018*/ 	.dword	_ZN39_INTERNAL_e5289645_4_k_cu_ff87b2c8_34884cuda3std3__45__cpo4cendE
	.align		8
        /*0020*/ 	.dword	_ZN39_INTERNAL_e5289645_4_k_cu_ff87b2c8_34884cuda3std3__441_GLOBAL__N__e5289645_4_k_cu_ff87b2c8_34886ignoreE
	.align		8
        /*0028*/ 	.dword	_ZN39_INTERNAL_e5289645_4_k_cu_ff87b2c8_34884cuda3std3__419piecewise_constructE
	.align		8
        /*0030*/ 	.dword	_ZN39_INTERNAL_e5289645_4_k_cu_ff87b2c8_34884cuda3std3__48in_placeE
	.align		8
        /*0038*/ 	.dword	_ZN39_INTERNAL_e5289645_4_k_cu_ff87b2c8_34884cuda3std6ranges3__45__cpo4swapE
	.align		8
        /*0040*/ 	.dword	_ZN39_INTERNAL_e5289645_4_k_cu_ff87b2c8_34884cuda3std6ranges3__45__cpo9iter_moveE
	.align		8
        /*0048*/ 	.dword	_ZN39_INTERNAL_e5289645_4_k_cu_ff87b2c8_34884cute7productE
	.align		8
        /*0050*/ 	.dword	_ZN39_INTERNAL_e5289645_4_k_cu_ff87b2c8_34884cute1_E


//--------------------- .text._ZN7cutlass13device_kernelINS_4conv6kernel13ConvUniversalINS1_16ConvProblemShapeILNS1_8OperatorE0ELi2EEENS1_10collective14CollectiveConvINS1_46MainloopSm90TmaGmmaWarpSpecializedImplicitGemmILS5_0ELi14ELi2EN4cute5tupleIJNSA_1CILi2EEENSC_ILi1EEESE_EEENS1_36KernelImplicitTmaWarpSpecializedSm90ELi1EEENSB_IJNSC_ILi128EEESI_NSB_IJNSC_ILi32EEEEEEEEENS_6half_tESM_NSA_8TiledMMAINSA_8MMA_AtomIJNSA_4SM904GMMA26MMA_64x128x16_F32F16F16_SSILNSQ_5MajorE0ELSS_0ELNSQ_7ScaleInE1ELST_1EEEEEENSA_6LayoutINSB_IJSE_SE_SE_EEENSB_IJNSC_ILi0EEESY_SY_EEEEENSB_IJNSA_10UnderscoreES11_S11_EEEEENS7_6detail26Sm90ImplicitGemmTileTraitsINSA_20SM90_TMA_LOAD_IM2COLENSA_14ComposedLayoutINSA_7SwizzleILi2ELi4ELi3EEENSA_18smem_ptr_flag_bitsILi16EEENSW_INSB_IJNSB_IJNSC_ILi8EEENSC_ILi16EEEEEENSB_IJSJ_SE_EEENSB_IJSE_NSC_ILi14EEEEEEEEENSB_IJNSB_IJSJ_NSC_ILi256EEEEEENSB_IJSE_SY_EEENSB_IJSY_NSC_ILi4096EEEEEEEEEEEEEvEENS15_INSA_23SM90_TMA_LOAD_MULTICASTES1Q_vEEEENS_8epilogue10collective6detail29Sm90TmaWarpSpecializedAdapterINS1W_15DefaultEpilogueISM_NSB_IJNSB_IJlllEEESE_SY_EEES21_NS1V_6thread17LinearCombinationISM_Li1EffLNS22_9ScaleType4KindE0ELNS_15FloatRoundStyleE2ESM_EENS_4gemm15EpilogueDefaultEEEEEvvEEEEvNT_6ParamsE --------------------------
	.section	.text._ZN7cutlass13device_kernelINS_4conv6kernel13ConvUniversalINS1_16ConvProblemShapeILNS1_8OperatorE0ELi2EEENS1_10collective14CollectiveConvINS1_46MainloopSm90TmaGmmaWarpSpecializedImplicitGemmILS5_0ELi14ELi2EN4cute5tupleIJNSA_1CILi2EEENSC_ILi1EEESE_EEENS1_36KernelImplicitTmaWarpSpecializedSm90ELi1EEENSB_IJNSC_ILi128EEESI_NSB_IJNSC_ILi32EEEEEEEEENS_6half_tESM_NSA_8TiledMMAINSA_8MMA_AtomIJNSA_4SM904GMMA26MMA_64x128x16_F32F16F16_SSILNSQ_5MajorE0ELSS_0ELNSQ_7ScaleInE1ELST_1EEEEEENSA_6LayoutINSB_IJSE_SE_SE_EEENSB_IJNSC_ILi0EEESY_SY_EEEEENSB_IJNSA_10UnderscoreES11_S11_EEEEENS7_6detail26Sm90ImplicitGemmTileTraitsINSA_20SM90_TMA_LOAD_IM2COLENSA_14ComposedLayoutINSA_7SwizzleILi2ELi4ELi3EEENSA_18smem_ptr_flag_bitsILi16EEENSW_INSB_IJNSB_IJNSC_ILi8EEENSC_ILi16EEEEEENSB_IJSJ_SE_EEENSB_IJSE_NSC_ILi14EEEEEEEEENSB_IJNSB_IJSJ_NSC_ILi256EEEEEENSB_IJSE_SY_EEENSB_IJSY_NSC_ILi4096EEEEEEEEEEEEEvEENS15_INSA_23SM90_TMA_LOAD_MULTICASTES1Q_vEEEENS_8epilogue10collective6detail29Sm90TmaWarpSpecializedAdapterINS1W_15DefaultEpilogueISM_NSB_IJNSB_IJlllEEESE_SY_EEES21_NS1V_6thread17LinearCombinationISM_Li1EffLNS22_9ScaleType4KindE0ELNS_15FloatRoundStyleE2ESM_EENS_4gemm15EpilogueDefaultEEEEEvvEEEEvNT_6ParamsE,"ax",@progbits
	.align	128
.text._ZN7cutlass13device_kernelINS_4conv6kernel13ConvUniversalINS1_16ConvProblemShapeILNS1_8OperatorE0ELi2EEENS1_10collective14CollectiveConvINS1_46MainloopSm90TmaGmmaWarpSpecializedImplicitGemmILS5_0ELi14ELi2EN4cute5tupleIJNSA_1CILi2EEENSC_ILi1EEESE_EEENS1_36KernelImplicitTmaWarpSpecializedSm90ELi1EEENSB_IJNSC_ILi128EEESI_NSB_IJNSC_ILi32EEEEEEEEENS_6half_tESM_NSA_8TiledMMAINSA_8MMA_AtomIJNSA_4SM904GMMA26MMA_64x128x16_F32F16F16_SSILNSQ_5MajorE0ELSS_0ELNSQ_7ScaleInE1ELST_1EEEEEENSA_6LayoutINSB_IJSE_SE_SE_EEENSB_IJNSC_ILi0EEESY_SY_EEEEENSB_IJNSA_10UnderscoreES11_S11_EEEEENS7_6detail26Sm90ImplicitGemmTileTraitsINSA_20SM90_TMA_LOAD_IM2COLENSA_14ComposedLayoutINSA_7SwizzleILi2ELi4ELi3EEENSA_18smem_ptr_flag_bitsILi16EEENSW_INSB_IJNSB_IJNSC_ILi8EEENSC_ILi16EEEEEENSB_IJSJ_SE_EEENSB_IJSE_NSC_ILi14EEEEEEEEENSB_IJNSB_IJSJ_NSC_ILi256EEEEEENSB_IJSE_SY_EEENSB_IJSY_NSC_ILi4096EEEEEEEEEEEEEvEENS15_INSA_23SM90_TMA_LOAD_MULTICASTES1Q_vEEEENS_8epilogue10collective6detail29Sm90TmaWarpSpecializedAdapterINS1W_15DefaultEpilogueISM_NSB_IJNSB_IJlllEEESE_SY_EEES21_NS1V_6thread17LinearCombinationISM_Li1EffLNS22_9ScaleType4KindE0ELNS_15FloatRoundStyleE2ESM_EENS_4gemm15EpilogueDefaultEEEEEvvEEEEvNT_6ParamsE:
        .type           _ZN7cutlass13device_kernelINS_4conv6kernel13ConvUniversalINS1_16ConvProblemShapeILNS1_8OperatorE0ELi2EEENS1_10collective14CollectiveConvINS1_46MainloopSm90TmaGmmaWarpSpecializedImplicitGemmILS5_0ELi14ELi2EN4cute5tupleIJNSA_1CILi2EEENSC_ILi1EEESE_EEENS1_36KernelImplicitTmaWarpSpecializedSm90ELi1EEENSB_IJNSC_ILi128EEESI_NSB_IJNSC_ILi32EEEEEEEEENS_6half_tESM_NSA_8TiledMMAINSA_8MMA_AtomIJNSA_4SM904GMMA26MMA_64x128x16_F32F16F16_SSILNSQ_5MajorE0ELSS_0ELNSQ_7ScaleInE1ELST_1EEEEEENSA_6LayoutINSB_IJSE_SE_SE_EEENSB_IJNSC_ILi0EEESY_SY_EEEEENSB_IJNSA_10UnderscoreES11_S11_EEEEENS7_6detail26Sm90ImplicitGemmTileTraitsINSA_20SM90_TMA_LOAD_IM2COLENSA_14ComposedLayoutINSA_7SwizzleILi2ELi4ELi3EEENSA_18smem_ptr_flag_bitsILi16EEENSW_INSB_IJNSB_IJNSC_ILi8EEENSC_ILi16EEEEEENSB_IJSJ_SE_EEENSB_IJSE_NSC_ILi14EEEEEEEEENSB_IJNSB_IJSJ_NSC_ILi256EEEEEENSB_IJSE_SY_EEENSB_IJSY_NSC_ILi4096EEEEEEEEEEEEEvEENS15_INSA_23SM90_TMA_LOAD_MULTICASTES1Q_vEEEENS_8epilogue10collective6detail29Sm90TmaWarpSpecializedAdapterINS1W_15DefaultEpilogueISM_NSB_IJNSB_IJlllEEESE_SY_EEES21_NS1V_6thread17LinearCombinationISM_Li1EffLNS22_9ScaleType4KindE0ELNS_15FloatRoundStyleE2ESM_EENS_4gemm15EpilogueDefaultEEEEEvvEEEEvNT_6ParamsE,@function
        .size           _ZN7cutlass13device_kernelINS_4conv6kernel13ConvUniversalINS1_16ConvProblemShapeILNS1_8OperatorE0ELi2EEENS1_10collective14CollectiveConvINS1_46MainloopSm90TmaGmmaWarpSpecializedImplicitGemmILS5_0ELi14ELi2EN4cute5tupleIJNSA_1CILi2EEENSC_ILi1EEESE_EEENS1_36KernelImplicitTmaWarpSpecializedSm90ELi1EEENSB_IJNSC_ILi128EEESI_NSB_IJNSC_ILi32EEEEEEEEENS_6half_tESM_NSA_8TiledMMAINSA_8MMA_AtomIJNSA_4SM904GMMA26MMA_64x128x16_F32F16F16_SSILNSQ_5MajorE0ELSS_0ELNSQ_7ScaleInE1ELST_1EEEEEENSA_6LayoutINSB_IJSE_SE_SE_EEENSB_IJNSC_ILi0EEESY_SY_EEEEENSB_IJNSA_10UnderscoreES11_S11_EEEEENS7_6detail26Sm90ImplicitGemmTileTraitsINSA_20SM90_TMA_LOAD_IM2COLENSA_14ComposedLayoutINSA_7SwizzleILi2ELi4ELi3EEENSA_18smem_ptr_flag_bitsILi16EEENSW_INSB_IJNSB_IJNSC_ILi8EEENSC_ILi16EEEEEENSB_IJSJ_SE_EEENSB_IJSE_NSC_ILi14EEEEEEEEENSB_IJNSB_IJSJ_NSC_ILi256EEEEEENSB_IJSE_SY_EEENSB_IJSY_NSC_ILi4096EEEEEEEEEEEEEvEENS15_INSA_23SM90_TMA_LOAD_MULTICASTES1Q_vEEEENS_8epilogue10collective6detail29Sm90TmaWarpSpecializedAdapterINS1W_15DefaultEpilogueISM_NSB_IJNSB_IJlllEEESE_SY_EEES21_NS1V_6thread17LinearCombinationISM_Li1EffLNS22_9ScaleType4KindE0ELNS_15FloatRoundStyleE2ESM_EENS_4gemm15EpilogueDefaultEEEEEvvEEEEvNT_6ParamsE,(.L_x_302 - _ZN7cutlass13device_kernelINS_4conv6kernel13ConvUniversalINS1_16ConvProblemShapeILNS1_8OperatorE0ELi2EEENS1_10collective14CollectiveConvINS1_46MainloopSm90TmaGmmaWarpSpecializedImplicitGemmILS5_0ELi14ELi2EN4cute5tupleIJNSA_1CILi2EEENSC_ILi1EEESE_EEENS1_36KernelImplicitTmaWarpSpecializedSm90ELi1EEENSB_IJNSC_ILi128EEESI_NSB_IJNSC_ILi32EEEEEEEEENS_6half_tESM_NSA_8TiledMMAINSA_8MMA_AtomIJNSA_4SM904GMMA26MMA_64x128x16_F32F16F16_SSILNSQ_5MajorE0ELSS_0ELNSQ_7ScaleInE1ELST_1EEEEEENSA_6LayoutINSB_IJSE_SE_SE_EEENSB_IJNSC_ILi0EEESY_SY_EEEEENSB_IJNSA_10UnderscoreES11_S11_EEEEENS7_6detail26Sm90ImplicitGemmTileTraitsINSA_20SM90_TMA_LOAD_IM2COLENSA_14ComposedLayoutINSA_7SwizzleILi2ELi4ELi3EEENSA_18smem_ptr_flag_bitsILi16EEENSW_INSB_IJNSB_IJNSC_ILi8EEENSC_ILi16EEEEEENSB_IJSJ_SE_EEENSB_IJSE_NSC_ILi14EEEEEEEEENSB_IJNSB_IJSJ_NSC_ILi256EEEEEENSB_IJSE_SY_EEENSB_IJSY_NSC_ILi4096EEEEEEEEEEEEEvEENS15_INSA_23SM90_TMA_LOAD_MULTICASTES1Q_vEEEENS_8epilogue10collective6detail29Sm90TmaWarpSpecializedAdapterINS1W_15DefaultEpilogueISM_NSB_IJNSB_IJlllEEESE_SY_EEES21_NS1V_6thread17LinearCombinationISM_Li1EffLNS22_9ScaleType4KindE0ELNS_15FloatRoundStyleE2ESM_EENS_4gemm15EpilogueDefaultEEEEEvvEEEEvNT_6ParamsE)
        .other          _ZN7cutlass13device_kernelINS_4conv6kernel13ConvUniversalINS1_16ConvProblemShapeILNS1_8OperatorE0ELi2EEENS1_10collective14CollectiveConvINS1_46MainloopSm90TmaGmmaWarpSpecializedImplicitGemmILS5_0ELi14ELi2EN4cute5tupleIJNSA_1CILi2EEENSC_ILi1EEESE_EEENS1_36KernelImplicitTmaWarpSpecializedSm90ELi1EEENSB_IJNSC_ILi128EEESI_NSB_IJNSC_ILi32EEEEEEEEENS_6half_tESM_NSA_8TiledMMAINSA_8MMA_AtomIJNSA_4SM904GMMA26MMA_64x128x16_F32F16F16_SSILNSQ_5MajorE0ELSS_0ELNSQ_7ScaleInE1ELST_1EEEEEENSA_6LayoutINSB_IJSE_SE_SE_EEENSB_IJNSC_ILi0EEESY_SY_EEEEENSB_IJNSA_10UnderscoreES11_S11_EEEEENS7_6detail26Sm90ImplicitGemmTileTraitsINSA_20SM90_TMA_LOAD_IM2COLENSA_14ComposedLayoutINSA_7SwizzleILi2ELi4ELi3EEENSA_18smem_ptr_flag_bitsILi16EEENSW_INSB_IJNSB_IJNSC_ILi8EEENSC_ILi16EEEEEENSB_IJSJ_SE_EEENSB_IJSE_NSC_ILi14EEEEEEEEENSB_IJNSB_IJSJ_NSC_ILi256EEEEEENSB_IJSE_SY_EEENSB_IJSY_NSC_ILi4096EEEEEEEEEEEEEvEENS15_INSA_23SM90_TMA_LOAD_MULTICASTES1Q_vEEEENS_8epilogue10collective6detail29Sm90TmaWarpSpecializedAdapterINS1W_15DefaultEpilogueISM_NSB_IJNSB_IJlllEEESE_SY_EEES21_NS1V_6thread17LinearCombinationISM_Li1EffLNS22_9ScaleType4KindE0ELNS_15FloatRoundStyleE2ESM_EENS_4gemm15EpilogueDefaultEEEEEvvEEEEvNT_6ParamsE,@"STO_CUDA_ENTRY STV_DEFAULT"
_ZN7cutlass13device_kernelINS_4conv6kernel13ConvUniversalINS1_16ConvProblemShapeILNS1_8OperatorE0ELi2EEENS1_10collective14CollectiveConvINS1_46MainloopSm90TmaGmmaWarpSpecializedImplicitGemmILS5_0ELi14ELi2EN4cute5tupleIJNSA_1CILi2EEENSC_ILi1EEESE_EEENS1_36KernelImplicitTmaWarpSpecializedSm90ELi1EEENSB_IJNSC_ILi128EEESI_NSB_IJNSC_ILi32EEEEEEEEENS_6half_tESM_NSA_8TiledMMAINSA_8MMA_AtomIJNSA_4SM904GMMA26MMA_64x128x16_F32F16F16_SSILNSQ_5MajorE0ELSS_0ELNSQ_7ScaleInE1ELST_1EEEEEENSA_6LayoutINSB_IJSE_SE_SE_EEENSB_IJNSC_ILi0EEESY_SY_EEEEENSB_IJNSA_10UnderscoreES11_S11_EEEEENS7_6detail26Sm90ImplicitGemmTileTraitsINSA_20SM90_TMA_LOAD_IM2COLENSA_14ComposedLayoutINSA_7SwizzleILi2ELi4ELi3EEENSA_18smem_ptr_flag_bitsILi16EEENSW_INSB_IJNSB_IJNSC_ILi8EEENSC_ILi16EEEEEENSB_IJSJ_SE_EEENSB_IJSE_NSC_ILi14EEEEEEEEENSB_IJNSB_IJSJ_NSC_ILi256EEEEEENSB_IJSE_SY_EEENSB_IJSY_NSC_ILi4096EEEEEEEEEEEEEvEENS15_INSA_23SM90_TMA_LOAD_MULTICASTES1Q_vEEEENS_8epilogue10collective6detail29Sm90TmaWarpSpecializedAdapterINS1W_15DefaultEpilogueISM_NSB_IJNSB_IJlllEEESE_SY_EEES21_NS1V_6thread17LinearCombinationISM_Li1EffLNS22_9ScaleType4KindE0ELNS_15FloatRoundStyleE2ESM_EENS_4gemm15EpilogueDefaultEEEEEvvEEEEvNT_6ParamsE:
[----:B------:R-:W-:Y:S01]  /*0000*/  LDC R1, c[0x0][0x28] ;  /* 0x00000a00ff017b82 */ /* 0x000fe20000000800 */
[----:B------:R-:W0:Y:S01]  /*0010*/  S2R R11, SR_TID.X ;  /* 0x00000000000b7919 */ /* 0x000e220000002100 */
[----:B------:R-:W-:Y:S01]  /*0020*/  ELECT P0, URZ, PT ;  /* 0x00000000003f782f */ /* 0x000fe20003800000 */
[----:B------:R-:W-:Y:S01]  /*0030*/  BSSY B0, `(.L_x_0) ;  /* 0x0000010000007945 */ /* 0x000fe20003800000 */
[----:B------:R-:W1:Y:S01]  /*0040*/  S2R R12, SR_CTAID.X ;  /* 0x00000000000c7919 */ /* 0x000e620000002500 */
[--C-:B0-----:R-:W-:Y:S02]  /*0050*/  SHF.R.U32.HI R0, RZ, 0x5, R11.reuse ;  /* 0x00000005ff007819 */ /* 0x101fe4000001160b */
[----:B------:R-:W-:-:S03]  /*0060*/  SHF.R.U32.HI R3, RZ, 0x7, R11 ;  /* 0x00000007ff037819 */ /* 0x000fc6000001160b */
[----:B------:R-:W0:Y:S04]  /*0070*/  SHFL.IDX PT, R2, R0, RZ, 0x1f ;  /* 0x00001fff00027589 */ /* 0x000e2800000e0000 */
[----:B------:R2:W3:Y:S01]  /*0080*/  SHFL.IDX PT, R10, R3, RZ, 0x1f ;  /* 0x00001fff030a7589 */ /* 0x0004e200000e0000 */
[----:B0-----:R-:W-:-:S13]  /*0090*/  ISETP.NE.OR P0, PT, R2, RZ, !P0 ;  /* 0x000000ff0200720c */ /* 0x001fda0004705670 */
[----:B-123--:R-:W-:Y:S05]  /*00a0*/  @P0 BRA `(.L_x_1) ;  /* 0x0000000000200947 */ /* 0x00efea0003800000 */
[----:B------:R-:W-:Y:S02]  /*00b0*/  ULDC.64 UR4, c[0x0][0x198] ;  /* 0x0000660000047ab9 */ /* 0x000fe40000000a00 */
[----:B------:R-:W-:Y:S02]  /*00c0*/  UIADD3 UR6, UP0, UR4, 0xf0, URZ ;  /* 0x000000f004067890 */ /* 0x000fe4000ff1e03f */
[----:B------:R-:W-:Y:S02]  /*00d0*/  UIADD3 UR4, UP1, UR4, 0x1f0, URZ ;  /* 0x000001f004047890 */ /* 0x000fe4000ff3e03f */
[----:B------:R-:W-:Y:S02]  /*00e0*/  UIADD3.X UR7, URZ, UR5, URZ, UP0, !UPT ;  /* 0x000000053f077290 */ /* 0x000fe400087fe43f */
[----:B------:R-:W-:-:S07]  /*00f0*/  UIADD3.X UR5, URZ, UR5, URZ, UP1, !UPT ;  /* 0x000000053f057290 */ /* 0x000fce0008ffe43f */
[----:B------:R0:W-:Y:S02]  /*0100*/  UTMACCTL.PF [UR6] ;  /* 0x00000000060079b9 */ /* 0x0001e40008040000 */
[----:B------:R0:W-:Y:S02]  /*0110*/  UTMACCTL.PF [UR4] ;  /* 0x00000000040079b9 */ /* 0x0001e40008040000 */
[----:B0-----:R-:W-:Y:S01]  /*0120*/  NOP ;  /* 0x0000000000007918 */ /* 0x001fe20000000000 */
.L_x_1:
[----:B------:R-:W-:Y:S05]  /*0130*/  BSYNC B0 ;  /* 0x0000000000007941 */ /* 0x000fea0003800000 */
.L_x_0:
[----:B------:R-:W0:Y:S01]  /*0140*/  SHFL.IDX PT, R0, R0, RZ, 0x1f ;  /* 0x00001fff00007589 */ /* 0x000e2200000e0000 */
[----:B------:R-:W-:Y:S02]  /*0150*/  SHF.R.S32.HI R4, RZ, 0x1f, R11 ;  /* 0x0000001fff047819 */ /* 0x000fe4000001140b */
[----:B------:R-:W-:Y:S01]  /*0160*/  I2FP.F32.U32 R6, R12 ;  /* 0x0000000c00067245 */ /* 0x000fe20000201000 */
[----:B------:R-:W1:Y:S01]  /*0170*/  S2R R13, SR_CTAID.Y ;  /* 0x00000000000d7919 */ /* 0x000e620000002600 */
[----:B------:R-:W-:-:S04]  /*0180*/  LEA.HI R4, R4, R11, RZ, 0x7 ;  /* 0x0000000b04047211 */ /* 0x000fc800078f38ff */
[----:B------:R-:W-:-:S05]  /*0190*/  LOP3.LUT R4, R4, 0xffffff80, RZ, 0xc0, !PT ;  /* 0xffffff8004047812 */ /* 0x000fca00078ec0ff */
[----:B------:R-:W-:-:S05]  /*01a0*/  IMAD.IADD R14, R11, 0x1, -R4 ;  /* 0x000000010b0e7824 */ /* 0x000fca00078e0a04 */
[----:B------:R-:W-:-:S04]  /*01b0*/  SHF.R.S32.HI R3, RZ, 0x1f, R14 ;  /* 0x0000001fff037819 */ /* 0x000fc8000001140e */
[----:B------:R-:W-:Y:S02]  /*01c0*/  LEA.HI R3, R3, R14, RZ, 0x3 ;  /* 0x0000000e03037211 */ /* 0x000fe400078f18ff */
[----:B0-----:R-:W-:Y:S02]  /*01d0*/  ISETP.NE.AND P0, PT, R0, RZ, PT ;  /* 0x000000ff0000720c */ /* 0x001fe40003f05270 */
[--C-:B------:R-:W-:Y:S02]  /*01e0*/  SHF.R.S32.HI R4, RZ, 0x3, R3.reuse ;  /* 0x00000003ff047819 */ /* 0x100fe40000011403 */
[----:B------:R-:W-:Y:S02]  /*01f0*/  SHF.R.S32.HI R3, RZ, 0x1f, R3 ;  /* 0x0000001fff037819 */ /* 0x000fe40000011403 */
[----:B------:R-:W-:-:S07]  /*0200*/  SHF.R.S32.HI R5, RZ, 0x1f, R0 ;  /* 0x0000001fff057819 */ /* 0x000fce0000011400 */
[----:B-1----:R-:W-:Y:S05]  /*0210*/  @P0 BRA `(.L_x_2) ;  /* 0x0000000000b40947 */ /* 0x002fea0003800000 */
[----:B------:R-:W-:Y:S01]  /*0220*/  ELECT P0, URZ, PT ;  /* 0x00000000003f782f */ /* 0x000fe20003800000 */
[----:B------:R-:W-:-:S12]  /*0230*/  BSSY B0, `(.L_x_2) ;  /* 0x000002b000007945 */ /* 0x000fd80003800000 */
[----:B------:R-:W-:Y:S05]  /*0240*/  @!P0 BRA `(.L_x_3) ;  /* 0x0000000000a48947 */ /* 0x000fea0003800000 */
[----:B------:R-:W0:Y:S01]  /*0250*/  S2UR UR8, SR_CgaCtaId ;  /* 0x00000000000879c3 */ /* 0x000e220000008800 */
[----:B------:R-:W-:Y:S01]  /*0260*/  UMOV UR4, 0x400 ;  /* 0x0000040000047882 */ /* 0x000fe20000000000 */
[----:B------:R-:W-:Y:S01]  /*0270*/  UMOV UR5, 0x1 ;  /* 0x0000000100057882 */ /* 0x000fe20000000000 */
[----:B------:R-:W-:Y:S02]  /*0280*/  UMOV UR6, 0x2 ;  /* 0x0000000200067882 */ /* 0x000fe40000000000 */
[----:B------:R-:W-:-:S04]  /*0290*/  UIADD3 UR6, -UR6, 0x100000, URZ ;  /* 0x0010000006067890 */ /* 0x000fc8000fffe13f */
[----:B------:R-:W-:Y:S02]  /*02a0*/  USHF.L.U32 UR7, UR6, 0xb, URZ ;  /* 0x0000000b06077899 */ /* 0x000fe4000800063f */
[----:B------:R-:W-:Y:S02]  /*02b0*/  USHF.L.U32 UR6, UR6, 0x1, URZ ;  /* 0x0000000106067899 */ /* 0x000fe4000800063f */
[----:B0-----:R-:W-:Y:S02]  /*02c0*/  ULEA UR8, UR8, UR4, 0x18 ;  /* 0x0000000408087291 */ /* 0x001fe4000f8ec03f */
[----:B------:R-:W-:-:S04]  /*02d0*/  UIADD3 UR4, -UR5, 0x100000, URZ ;  /* 0x0010000005047890 */ /* 0x000fc8000fffe13f */
[----:B------:R-:W-:Y:S02]  /*02e0*/  USHF.L.U32 UR5, UR4, 0xb, URZ ;  /* 0x0000000b04057899 */ /* 0x000fe4000800063f */
[----:B------:R-:W-:Y:S01]  /*02f0*/  USHF.L.U32 UR4, UR4, 0x1, URZ ;  /* 0x0000000104047899 */ /* 0x000fe2000800063f */
[----:B------:R-:W0:Y:S11]  /*0300*/  FENCE.VIEW.ASYNC.S ;  /* 0x00000000000073c6 */ /* 0x000e360000000000 */
[----:B0-----:R0:W1:Y:S01]  /*0310*/  SYNCS.EXCH.64 URZ, [UR8+0x38000], UR4 ;  /* 0x03800004083f75b2 */ /* 0x0010620008000100 */
[----:B------:R0:W2:Y:S01]  /*0320*/  SYNCS.EXCH.64 URZ, [UR8+0x38070], UR6 ;  /* 0x03807006083f75b2 */ /* 0x0000a20008000100 */
[----:B------:R0:W3:Y:S01]  /*0330*/  SYNCS.EXCH.64 URZ, [UR8+0x38008], UR4 ;  /* 0x03800804083f75b2 */ /* 0x0000e20008000100 */
[----:B------:R0:W4:Y:S01]  /*0340*/  SYNCS.EXCH.64 URZ, [UR8+0x38078], UR6 ;  /* 0x03807806083f75b2 */ /* 0x0001220008000100 */
[----:B------:R0:W0:Y:S01]  /*0350*/  SYNCS.EXCH.64 URZ, [UR8+0x38010], UR4 ;  /* 0x03801004083f75b2 */ /* 0x0000220008000100 */
        /* <DEDUP_REMOVED lines=23> */
[----:B-1234-:R-:W-:Y:S01]  /*04d0*/  NOP ;  /* 0x0000000000007918 */ /* 0x01efe20000000000 */
.L_x_3:
[----:B0-----:R-:W-:Y:S05]  /*04e0*/  BSYNC B0 ;  /* 0x0000000000007941 */ /* 0x001fea0003800000 */
.L_x_2:
[----:B------:R-:W-:Y:S01]  /*04f0*/  ULDC UR4, c[0x0][0x150] ;  /* 0x0000540000047ab9 */ /* 0x000fe20000000800 */
[----:B------:R-:W-:Y:S01]  /*0500*/  LEA.HI R3, R3, R4, RZ, 0x2 ;  /* 0x0000000403037211 */ /* 0x000fe200078f10ff */
[----:B------:R-:W-:Y:S01]  /*0510*/  FMUL R6, R6, UR4 ;  /* 0x0000000406067c20 */ /* 0x000fe20008400000 */
[----:B------:R-:W-:Y:S01]  /*0520*/  LEA.HI R5, R5, R0, RZ, 0x2 ;  /* 0x0000000005057211 */ /* 0x000fe200078f10ff */
[----:B------:R-:W-:Y:S01]  /*0530*/  ULDC UR4, c[0x0][0x154] ;  /* 0x0000550000047ab9 */ /* 0x000fe20000000800 */
[----:B------:R-:W-:Y:S01]  /*0540*/  LOP3.LUT R3, R3, 0xfffffffc, RZ, 0xc0, !PT ;  /* 0xfffffffc03037812 */ /* 0x000fe200078ec0ff */
[----:B------:R-:W0:Y:S01]  /*0550*/  LDC R8, c[0x0][0x140] ;  /* 0x00005000ff087b82 */ /* 0x000e220000000800 */
[----:B------:R-:W-:Y:S01]  /*0560*/  LOP3.LUT R5, R5, 0x3ffffffc, RZ, 0xc0, !PT ;  /* 0x3ffffffc05057812 */ /* 0x000fe200078ec0ff */
[----:B------:R-:W1:Y:S01]  /*0570*/  F2I.U32.TRUNC.NTZ R6, R6 ;  /* 0x0000000600067305 */ /* 0x000e62000020f000 */
[----:B------:R-:W-:Y:S01]  /*0580*/  LOP3.LUT P0, RZ, R14, 0x7, RZ, 0xc0, !PT ;  /* 0x000000070eff7812 */ /* 0x000fe2000780c0ff */
[----:B------:R-:W-:Y:S01]  /*0590*/  IMAD.IADD R3, R4, 0x1, -R3 ;  /* 0x0000000104037824 */ /* 0x000fe200078e0a03 */
[----:B------:R-:W-:Y:S01]  /*05a0*/  I2FP.F32.U32 R4, R13 ;  /* 0x0000000d00047245 */ /* 0x000fe20000201000 */
[----:B------:R-:W-:Y:S01]  /*05b0*/  IMAD.IADD R0, R0, 0x1, -R5 ;  /* 0x0000000100007824 */ /* 0x000fe200078e0a05 */
[----:B------:R-:W-:Y:S01]  /*05c0*/  ISETP.NE.AND P3, PT, R10, 0x1, PT ;  /* 0x000000010a00780c */ /* 0x000fe20003f65270 */
[----:B------:R-:W-:Y:S01]  /*05d0*/  NOP ;  /* 0x0000000000007918 */ /* 0x000fe20000000000 */
[----:B------:R-:W-:Y:S01]  /*05e0*/  NOP ;  /* 0x0000000000007918 */ /* 0x000fe20000000000 */
[----:B------:R-:W-:-:S02]  /*05f0*/  IMAD R0, R0, 0x4, R3 ;  /* 0x0000000400007824 */ /* 0x000fc400078e0203 */
[----:B------:R-:W-:Y:S01]  /*0600*/  FMUL R7, R4, UR4 ;  /* 0x0000000404077c20 */ /* 0x000fe20008400000 */
[----:B------:R-:W-:Y:S02]  /*0610*/  ULDC UR4, c[0x0][0x144] ;  /* 0x0000510000047ab9 */ /* 0x000fe40000000800 */
[C---:B------:R-:W-:Y:S01]  /*0620*/  LEA.HI R3, R0.reuse, R0, RZ, 0x1 ;  /* 0x0000000000037211 */ /* 0x040fe200078f08ff */
[----:B-1----:R-:W-:Y:S02]  /*0630*/  IMAD.MOV R5, RZ, RZ, -R6 ;  /* 0x000000ffff057224 */ /* 0x002fe400078e0a06 */
[----:B------:R-:W1:Y:S01]  /*0640*/  F2I.U32.TRUNC.NTZ R7, R7 ;  /* 0x0000000700077305 */ /* 0x000e62000020f000 */
[----:B------:R-:W-:Y:S01]  /*0650*/  LOP3.LUT R3, R3, 0xfffffffe, RZ, 0xc0, !PT ;  /* 0xfffffffe03037812 */ /* 0x000fe200078ec0ff */
[----:B------:R-:W-:Y:S01]  /*0660*/  IMAD R4, R5, UR4, R12 ;  /* 0x0000000405047c24 */ /* 0x000fe2000f8e020c */
[----:B------:R-:W-:Y:S01]  /*0670*/  ULDC UR4, c[0x0][0x148] ;  /* 0x0000520000047ab9 */ /* 0x000fe20000000800 */
[----:B------:R-:W-:Y:S01]  /*0680*/  IMAD.SHL.U32 R5, R0, 0x4, RZ ;  /* 0x0000000400057824 */ /* 0x000fe200078e00ff */
[----:B0-----:R-:W-:Y:S01]  /*0690*/  ISETP.EQ.U32.AND P1, PT, R8, 0x1, PT ;  /* 0x000000010800780c */ /* 0x001fe20003f22070 */
[----:B------:R-:W-:-:S03]  /*06a0*/  IMAD.IADD R3, R0, 0x1, -R3 ;  /* 0x0000000100037824 */ /* 0x000fc600078e0a03 */
[----:B------:R-:W-:Y:S02]  /*06b0*/  LOP3.LUT R0, R0, 0xc, R5, 0x78, !PT ;  /* 0x0000000c00007812 */ /* 0x000fe400078e7805 */
[----:B------:R-:W-:Y:S02]  /*06c0*/  ISETP.NE.AND P4, PT, R3, R4, PT ;  /* 0x000000040300720c */ /* 0x000fe40003f85270 */
[----:B------:R-:W-:Y:S01]  /*06d0*/  SHF.R.S32.HI R3, RZ, 0x1f, R2 ;  /* 0x0000001fff037819 */ /* 0x000fe20000011402 */
[----:B-1----:R-:W-:Y:S01]  /*06e0*/  IMAD.MOV R6, RZ, RZ, -R7 ;  /* 0x000000ffff067224 */ /* 0x002fe200078e0a07 */
[----:B------:R-:W-:Y:S02]  /*06f0*/  ISETP.LT.U32.AND P0, PT, R0, 0x2, !P0 ;  /* 0x000000020000780c */ /* 0x000fe40004701070 */
[----:B------:R-:W-:Y:S01]  /*0700*/  LEA.HI R3, R3, R2, RZ, 0x2 ;  /* 0x0000000203037211 */ /* 0x000fe200078f10ff */
[----:B------:R-:W-:-:S03]  /*0710*/  IMAD R7, R6, UR4, R13 ;  /* 0x0000000406077c24 */ /* 0x000fc6000f8e020d */
[----:B------:R-:W-:-:S03]  /*0720*/  LOP3.LUT R3, R3, 0xfffffffc, RZ, 0xc0, !PT ;  /* 0xfffffffc03037812 */ /* 0x000fc600078ec0ff */
[----:B------:R-:W-:Y:S02]  /*0730*/  @P4 LEA.HI R4, R0, R0, RZ, 0x1 ;  /* 0x0000000000044211 */ /* 0x000fe400078f08ff */
[----:B------:R-:W-:Y:S01]  /*0740*/  IMAD.IADD R5, R2, 0x1, -R3 ;  /* 0x0000000102057824 */ /* 0x000fe200078e0a03 */
[----:B------:R-:W-:Y:S02]  /*0750*/  SEL R3, RZ, 0x1, !P0 ;  /* 0x00000001ff037807 */ /* 0x000fe40004000000 */
[----:B------:R-:W-:Y:S02]  /*0760*/  @P4 SHF.R.S32.HI R4, RZ, 0x1, R4 ;  /* 0x00000001ff044819 */ /* 0x000fe40000011404 */
[----:B------:R-:W-:Y:S02]  /*0770*/  LOP3.LUT P2, RZ, R10, R5, RZ, 0xfc, !PT ;  /* 0x000000050aff7212 */ /* 0x000fe4000784fcff */
[----:B------:R-:W-:Y:S01]  /*0780*/  @P4 ISETP.NE.AND P5, PT, R4, R7, PT ;  /* 0x000000070400420c */ /* 0x000fe20003fa5270 */
[----:B------:R-:W-:Y:S01]  /*0790*/  IMAD.MOV.U32 R4, RZ, RZ, 0x1 ;  /* 0x00000001ff047424 */ /* 0x000fe200078e00ff */
[----:B------:R-:W-:-:S02]  /*07a0*/  SEL R2, RZ, 0x1, P2 ;  /* 0x00000001ff027807 */ /* 0x000fc40001000000 */
[----:B------:R-:W-:Y:S02]  /*07b0*/  @P4 SEL R4, RZ, 0x1, P5 ;  /* 0x00000001ff044807 */ /* 0x000fe40002800000 */
[----:B------:R-:W-:Y:S02]  /*07c0*/  SEL R2, R2, 0x2, P3 ;  /* 0x0000000202027807 */ /* 0x000fe40001800000 */
[----:B------:R-:W-:Y:S01]  /*07d0*/  LOP3.LUT R4, R4, R3, RZ, 0xc0, !PT ;  /* 0x0000000304047212 */ /* 0x000fe200078ec0ff */
[----:B------:R-:W-:Y:S06]  /*07e0*/  @!P1 BRA `(.L_x_4) ;  /* 0x0000000000089947 */ /* 0x000fec0003800000 */
[----:B------:R-:W-:Y:S01]  /*07f0*/  UCGABAR_ARV ;  /* 0x00000000000079c7 */ /* 0x000fe20008000000 */
[----:B------:R-:W-:Y:S05]  /*0800*/  BRA `(.L_x_5) ;  /* 0x0000000000047947 */ /* 0x000fea0003800000 */
.L_x_4:
[----:B------:R-:W-:Y:S01]  /*0810*/  NOP ;  /* 0x0000000000007918 */ /* 0x000fe20000000000 */
.L_x_5:
[----:B------:R-:W-:Y:S01]  /*0820*/  ULDC.64 UR4, c[0x0][0x598] ;  /* 0x0001660000047ab9 */ /* 0x000fe20000000a00 */
[----:B------:R-:W-:Y:S01]  /*0830*/  ULDC.64 UR12, c[0x0][0x208] ;  /* 0x00008200000c7ab9 */ /* 0x000fe20000000a00 */
[----:B------:R-:W-:-:S04]  /*0840*/  ISETP.NE.U32.AND P0, PT, RZ, UR4, PT ;  /* 0x00000004ff007c0c */ /* 0x000fc8000bf05070 */
[----:B------:R-:W-:-:S13]  /*0850*/  ISETP.NE.AND.EX P0, PT, RZ, UR5, PT, P0 ;  /* 0x00000005ff007c0c */ /* 0x000fda000bf05300 */
[----:B------:R-:W-:Y:S05]  /*0860*/  @!P0 BRA `(.L_x_6) ;  /* 0x00000000001c8947 */ /* 0x000fea0003800000 */
[----:B------:R-:W0:Y:S02]  /*0870*/  LDC.64 R6, c[0x0][0x598] ;  /* 0x00016600ff067b82 */ /* 0x000e240000000a00 */
[----:B0-----:R-:W2:Y:S02]  /*0880*/  LDG.E.64 R6, desc[UR12][R6.64] ;  /* 0x0000000c06067981 */ /* 0x001ea4000c1e1b00 */
[----:B--2---:R-:W-:-:S04]  /*0890*/  ISETP.NE.U32.AND P0, PT, R6, RZ, PT ;  /* 0x000000ff0600720c */ /* 0x004fc80003f05070 */
[----:B------:R-:W-:-:S13]  /*08a0*/  ISETP.NE.AND.EX P0, PT, R7, RZ, PT, P0 ;  /* 0x000000ff0700720c */ /* 0x000fda0003f05300 */
[----:B------:R-:W-:Y:S05]  /*08b0*/  @!P0 BRA `(.L_x_6) ;  /* 0x0000000000088947 */ /* 0x000fea0003800000 */
[----:B------:R0:W5:Y:S01]  /*08c0*/  LD.E R8, desc[UR12][R6.64] ;  /* 0x0000000c06087980 */ /* 0x000162000c101900 */
[----:B------:R-:W-:Y:S05]  /*08d0*/  BRA `(.L_x_7) ;  /* 0x0000000000207947 */ /* 0x000fea0003800000 */
.L_x_6:
[----:B------:R-:W-:Y:S02]  /*08e0*/  ULDC.64 UR4, c[0x0][0x588] ;  /* 0x0001620000047ab9 */ /* 0x000fe40000000a00 */
[----:B------:R-:W-:-:S04]  /*08f0*/  ISETP.NE.U32.AND P0, PT, RZ, UR4, PT ;  /* 0x00000004ff007c0c */ /* 0x000fc8000bf05070 */
[----:B------:R-:W-:-:S13]  /*0900*/  ISETP.NE.AND.EX P0, PT, RZ, UR5, PT, P0 ;  /* 0x00000005ff007c0c */ /* 0x000fda000bf05300 */
[----:B------:R-:W-:Y:S05]  /*0910*/  @!P0 BRA `(.L_x_8) ;  /* 0x00000000000c8947 */ /* 0x000fea0003800000 */
[----:B------:R-:W0:Y:S02]  /*0920*/  LDC.64 R8, c[0x0][0x588] ;  /* 0x00016200ff087b82 */ /* 0x000e240000000a00 */
[----:B0-----:R1:W5:Y:S01]  /*0930*/  LDG.E R8, desc[UR12][R8.64] ;  /* 0x0000000c08087981 */ /* 0x001362000c1e1900 */
[----:B------:R-:W-:Y:S05]  /*0940*/  BRA `(.L_x_7) ;  /* 0x0000000000047947 */ /* 0x000fea0003800000 */
.L_x_8:
[----:B------:R-:W2:Y:S02]  /*0950*/  LDC R8, c[0x0][0x580] ;  /* 0x00016000ff087b82 */ /* 0x000ea40000000800 */
.L_x_7:
[----:B------:R-:W-:Y:S02]  /*0960*/  ULDC.64 UR4, c[0x0][0x5a0] ;  /* 0x0001680000047ab9 */ /* 0x000fe40000000a00 */
[----:B------:R-:W-:-:S04]  /*0970*/  ISETP.NE.U32.AND P0, PT, RZ, UR4, PT ;  /* 0x00000004ff007c0c */ /* 0x000fc8000bf05070 */
[----:B------:R-:W-:-:S13]  /*0980*/  ISETP.NE.AND.EX P0, PT, RZ, UR5, PT, P0 ;  /* 0x00000005ff007c0c */ /* 0x000fda000bf05300 */
[----:B------:R-:W-:Y:S05]  /*0990*/  @!P0 BRA `(.L_x_9) ;  /* 0x00000000001c8947 */ /* 0x000fea0003800000 */
[----:B0-----:R-:W0:Y:S02]  /*09a0*/  LDC.64 R6, c[0x0][0x5a0] ;  /* 0x00016800ff067b82 */ /* 0x001e240000000a00 */
[----:B0-----:R-:W3:Y:S02]  /*09b0*/  LDG.E.64 R6, desc[UR12][R6.64] ;  /* 0x0000000c06067981 */ /* 0x001ee4000c1e1b00 */
[----:B---3--:R-:W-:-:S04]  /*09c0*/  ISETP.NE.U32.AND P0, PT, R6, RZ, PT ;  /* 0x000000ff0600720c */ /* 0x008fc80003f05070 */
[----:B------:R-:W-:-:S13]  /*09d0*/  ISETP.NE.AND.EX P0, PT, R7, RZ, PT, P0 ;  /* 0x000000ff0700720c */ /* 0x000fda0003f05300 */
[----:B------:R-:W-:Y:S05]  /*09e0*/  @!P0 BRA `(.L_x_9) ;  /* 0x0000000000088947 */ /* 0x000fea0003800000 */
[----:B-1----:R0:W5:Y:S01]  /*09f0*/  LD.E R9, desc[UR12][R6.64] ;  /* 0x0000000c06097980 */ /* 0x002162000c101900 */
[----:B------:R-:W-:Y:S05]  /*0a00*/  BRA `(.L_x_10) ;  /* 0x0000000000207947 */ /* 0x000fea0003800000 */
.L_x_9:
[----:B------:R-:W-:Y:S02]  /*0a10*/  ULDC.64 UR4, c[0x0][0x590] ;  /* 0x0001640000047ab9 */ /* 0x000fe40000000a00 */
[----:B------:R-:W-:-:S04]  /*0a20*/  ISETP.NE.U32.AND P0, PT, RZ, UR4, PT ;  /* 0x00000004ff007c0c */ /* 0x000fc8000bf05070 */
[----:B------:R-:W-:-:S13]  /*0a30*/  ISETP.NE.AND.EX P0, PT, RZ, UR5, PT, P0 ;  /* 0x00000005ff007c0c */ /* 0x000fda000bf05300 */
[----:B------:R-:W-:Y:S05]  /*0a40*/  @!P0 BRA `(.L_x_11) ;  /* 0x00000000000c8947 */ /* 0x000fea0003800000 */
[----:B0-----:R-:W1:Y:S02]  /*0a50*/  LDC.64 R6, c[0x0][0x590] ;  /* 0x00016400ff067b82 */ /* 0x001e640000000a00 */
[----:B-1----:R1:W5:Y:S01]  /*0a60*/  LDG.E R9, desc[UR12][R6.64] ;  /* 0x0000000c06097981 */ /* 0x002362000c1e1900 */
[----:B------:R-:W-:Y:S05]  /*0a70*/  BRA `(.L_x_10) ;  /* 0x0000000000047947 */ /* 0x000fea0003800000 */
.L_x_11:
[----:B-1----:R-:W3:Y:S02]  /*0a80*/  LDC R9, c[0x0][0x584] ;  /* 0x00016100ff097b82 */ /* 0x002ee40000000800 */
.L_x_10:
[----:B------:R-:W4:Y:S08]  /*0a90*/  LDC R3, c[0x0][0x3c4] ;  /* 0x0000f100ff037b82 */ /* 0x000f300000000800 */
[----:B------:R-:W2:Y:S01]  /*0aa0*/  LDC.64 R16, c[0x0][0x3c8] ;  /* 0x0000f200ff107b82 */ /* 0x000ea20000000a00 */
[----:B----4-:R-:W-:-:S05]  /*0ab0*/  VIADD R3, R3, 0x1f ;  /* 0x0000001f03037836 */ /* 0x010fca0000000000 */
[----:B01----:R-:W-:-:S04]  /*0ac0*/  SHF.R.S32.HI R6, RZ, 0x1f, R3 ;  /* 0x0000001fff067819 */ /* 0x003fc80000011403 */
[----:B------:R-:W-:-:S04]  /*0ad0*/  LEA.HI R6, R6, R3, RZ, 0x5 ;  /* 0x0000000306067211 */ /* 0x000fc800078f28ff */
[----:B------:R-:W-:-:S05]  /*0ae0*/  SHF.R.S32.HI R7, RZ, 0x5, R6 ;  /* 0x00000005ff077819 */ /* 0x000fca0000011406 */
[----:B--2---:R-:W-:-:S04]  /*0af0*/  IMAD R6, R7, R16, RZ ;  /* 0x0000001007067224 */ /* 0x004fc800078e02ff */
[----:B------:R-:W-:Y:S01]  /*0b00*/  IMAD R3, R6, R17, RZ ;  /* 0x0000001106037224 */ /* 0x000fe200078e02ff */
[----:B------:R-:W-:Y:S06]  /*0b10*/  @!P1 BRA `(.L_x_12) ;  /* 0x00000000000c9947 */ /* 0x000fec0003800000 */
[----:B------:R-:W-:Y:S01]  /*0b20*/  UCGABAR_WAIT ;  /* 0x0000000000007dc7 */ /* 0x000fe20008000000 */
[----:B------:R-:W-:Y:S01]  /*0b30*/  CCTL.IVALL ;  /* 0x00000000ff00798f */ /* 0x000fe20002000000 */
[----:B------:R-:W-:Y:S05]  /*0b40*/  BRA `(.L_x_13) ;  /* 0x0000000000047947 */ /* 0x000fea0003800000 */
.L_x_12:
[----:B------:R-:W-:Y:S06]  /*0b50*/  BAR.SYNC.DEFER_BLOCKING 0x0 ;  /* 0x0000000000007b1d */ /* 0x000fec0000010000 */
.L_x_13:
[----:B------:R-:W-:-:S13]  /*0b60*/  ISETP.NE.AND P0, PT, R10, RZ, PT ;  /* 0x000000ff0a00720c */ /* 0x000fda0003f05270 */
[----:B------:R-:W-:Y:S05]  /*0b70*/  @!P0 BRA `(.L_x_14) ;  /* 0x0000008400f48947 */ /* 0x000fea0003800000 */
[----:B------:R-:W-:-:S13]  /*0b80*/  ISETP.NE.AND P0, PT, R10, 0x1, PT ;  /* 0x000000010a00780c */ /* 0x000fda0003f05270 */
[----:B------:R-:W-:Y:S05]  /*0b90*/  @P0 EXIT ;  /* 0x000000000000094d */ /* 0x000fea0003800000 */
[----:B------:R-:W-:Y:S01]  /*0ba0*/  ISETP.GE.AND P0, PT, R3, 0x1, PT ;  /* 0x000000010300780c */ /* 0x000fe20003f06270 */
[----:B------:R-:W-:Y:S01]  /*0bb0*/  UMOV UR4, URZ ;  /* 0x0000003f00047c82 */ /* 0x000fe20008000000 */
[----:B------:R-:W-:Y:S02]  /*0bc0*/  CS2R R86, SRZ ;  /* 0x0000000000567805 */ /* 0x000fe4000001ff00 */
[----:B------:R-:W-:Y:S02]  /*0bd0*/  CS2R R88, SRZ ;  /* 0x0000000000587805 */ /* 0x000fe4000001ff00 */
[----:B------:R-:W-:Y:S02]  /*0be0*/  CS2R R90, SRZ ;  /* 0x00000000005a7805 */ /* 0x000fe4000001ff00 */
[----:B------:R-:W-:Y:S02]  /*0bf0*/  CS2R R92, SRZ ;  /* 0x00000000005c7805 */ /* 0x000fe4000001ff00 */
[----:B------:R-:W-:-:S02]  /*0c00*/  CS2R R94, SRZ ;  /* 0x00000000005e7805 */ /* 0x000fc4000001ff00 */
[----:B------:R-:W-:Y:S02]  /*0c10*/  CS2R R96, SRZ ;  /* 0x0000000000607805 */ /* 0x000fe4000001ff00 */
        /* <DEDUP_REMOVED lines=57> */
[----:B------:R-:W-:Y:S01]  /*0fb0*/  CS2R R84, SRZ ;  /* 0x0000000000547805 */ /* 0x000fe2000001ff00 */
[----:B------:R-:W-:Y:S06]  /*0fc0*/  @!P0 BRA `(.L_x_15) ;  /* 0x0000000000988947 */ /* 0x000fec0003800000 */
[----:B------:R-:W-:-:S04]  /*0fd0*/  LOP3.LUT R5, R2, 0x1, RZ, 0xfc, !PT ;  /* 0x0000000102057812 */ /* 0x000fc800078efcff */
[----:B------:R-:W-:-:S13]  /*0fe0*/  ISETP.NE.AND P1, PT, R5, 0x3, PT ;  /* 0x000000030500780c */ /* 0x000fda0003f25270 */
[----:B------:R-:W-:Y:S05]  /*0ff0*/  @!P1 BRA `(.L_x_16) ;  /* 0x0000000000049947 */ /* 0x000fea0003800000 */
[----:B------:R-:W-:Y:S01]  /*1000*/  BPT.TRAP 0x1 ;  /* 0x000000040000795c */ /* 0x000fe20000300000 */
.L_x_16:
[----:B------:R-:W0:Y:S01]  /*1010*/  S2UR UR5, SR_CgaCtaId ;  /* 0x00000000000579c3 */ /* 0x000e220000008800 */
[----:B------:R-:W-:Y:S01]  /*1020*/  SHF.L.U32 R5, RZ, 0x1f, RZ ;  /* 0x0000001fff057819 */ /* 0x000fe200000006ff */
[----:B------:R-:W-:Y:S02]  /*1030*/  UMOV UR4, 0x400 ;  /* 0x0000040000047882 */ /* 0x000fe40000000000 */
[----:B0-----:R-:W-:-:S12]  /*1040*/  ULEA UR4, UR5, UR4, 0x18 ;  /* 0x0000000405047291 */ /* 0x001fd8000f8ec03f */
.L_x_17:
[----:B0-----:R-:W-:-:S04]  /*1050*/  IMAD.U32 R6, RZ, RZ, UR4 ;  /* 0x00000004ff067e24 */ /* 0x001fc8000f8e00ff */
[----:B------:R0:W1:Y:S03]  /*1060*/  SYNCS.PHASECHK.TRANS64.TRYWAIT P1, [R6+URZ+0x38000], R5 ;  /* 0x03800005060075a7 */ /* 0x000066000802017f */
[----:B-1----:R-:W-:Y:S05]  /*1070*/  @!P1 NANOSLEEP.SYNCS 0x989680 ;  /* 0x009896800000995d */ /* 0x002fea0003900000 */
[----:B------:R-:W1:Y:S02]  /*1080*/  @!P1 SYNCS.PHASECHK.TRANS64 P1, [R6+URZ+0x38000], R5 ;  /* 0x03800005060095a7 */ /* 0x000e64000802007f */
[----:B-1----:R-:W-:Y:S05]  /*1090*/  @!P1 BRA `(.L_x_17) ;  /* 0xfffffffc00ec9947 */ /* 0x002fea000383ffff */
[----:B------:R-:W-:Y:S01]  /*10a0*/  UIADD3 UR5, UR4, 0x1c000, URZ ;  /* 0x0001c00004057890 */ /* 0x000fe2000fffe03f */
[----:B------:R-:W-:Y:S01]  /*10b0*/  WARPGROUP.ARRIVE ;  /* 0x00000000000079c5 */ /* 0x000fe20000000000 */
[----:B------:R-:W-:Y:S02]  /*10c0*/  USHF.R.U32.HI UR4, URZ, 0x4, UR4 ;  /* 0x000000043f047899 */ /* 0x000fe40008011604 */
[----:B------:R-:W-:Y:S02]  /*10d0*/  USHF.R.U32.HI UR5, URZ, 0x4, UR5 ;  /* 0x000000043f057899 */ /* 0x000fe40008011605 */
[----:B------:R-:W-:Y:S02]  /*10e0*/  ULOP3.LUT UR4, UR4, 0x3fff, URZ, 0xc0, !UPT ;  /* 0x00003fff04047892 */ /* 0x000fe4000f8ec03f */
[----:B------:R-:W-:Y:S02]  /*10f0*/  ULOP3.LUT UR5, UR5, 0x3fff, URZ, 0xc0, !UPT ;  /* 0x00003fff05057892 */ /* 0x000fe4000f8ec03f */
[----:B------:R-:W-:-:S02]  /*1100*/  ULOP3.LUT UR8, UR4, 0x10000, URZ, 0xfc, !UPT ;  /* 0x0001000004087892 */ /* 0x000fc4000f8efc3f */
[----:B------:R-:W-:Y:S01]  /*1110*/  ULOP3.LUT UR9, UR5, 0x10000, URZ, 0xfc, !UPT ;  /* 0x0001000005097892 */ /* 0x000fe2000f8efc3f */
[----:B------:R-:W-:Y:S02]  /*1120*/  UMOV UR7, 0x80000020 ;  /* 0x8000002000077882 */ /* 0x000fe40000000000 */
[----:B------:R-:W-:Y:S02]  /*1130*/  UMOV UR5, 0x80000020 ;  /* 0x8000002000057882 */ /* 0x000fe40000000000 */
[----:B------:R-:W-:Y:S02]  /*1140*/  UMOV UR4, UR8 ;  /* 0x0000000800047c82 */ /* 0x000fe40008000000 */
[----:B------:R-:W-:Y:S02]  /*1150*/  UMOV UR6, UR9 ;  /* 0x0000000900067c82 */ /* 0x000fe40008000000 */
[----:B------:R-:W-:Y:S01]  /*1160*/  HGMMA.64x128x16.F32 R88, gdesc[UR4], RZ, !UPT ;  /* 0x01e00000045879f0 */ /* 0x000fe2000c7008ff */
[----:B------:R-:W-:Y:S01]  /*1170*/  UIADD3 UR4, UR8, 0x100, URZ ;  /* 0x0000010008047890 */ /* 0x000fe2000fffe03f */
[----:B------:R-:W-:-:S10]  /*1180*/  UMOV UR5, 0x80000020 ;  /* 0x8000002000057882 */ /* 0x000fd40000000000 */
[----:B------:R-:W-:Y:S01]  /*1190*/  HGMMA.64x128x16.F32 R24, gdesc[UR4], RZ, !UPT ;  /* 0x01e00000041879f0 */ /* 0x000fe2000c7008ff */
[----:B------:R-:W-:Y:S02]  /*11a0*/  UIADD3 UR4, UR8, 0x2, URZ ;  /* 0x0000000208047890 */ /* 0x000fe4000fffe03f */
[----:B------:R-:W-:Y:S01]  /*11b0*/  UIADD3 UR6, UR9, 0x2, URZ ;  /* 0x0000000209067890 */ /* 0x000fe2000fffe03f */
[----:B------:R-:W-:Y:S01]  /*11c0*/  UMOV UR5, 0x80000020 ;  /* 0x8000002000057882 */ /* 0x000fe20000000000 */
[----:B------:R-:W-:-:S07]  /*11d0*/  UMOV UR7, 0x80000020 ;  /* 0x8000002000077882 */ /* 0x000fce0000000000 */
[----:B------:R-:W-:Y:S01]  /*11e0*/  HGMMA.64x128x16.F32 R88, gdesc[UR4], R88 ;  /* 0x01e00000045879f0 */ /* 0x000fe20008700858 */
[----:B------:R-:W-:Y:S01]  /*11f0*/  UIADD3 UR4, UR8, 0x102, URZ ;  /* 0x0000010208047890 */ /* 0x000fe2000fffe03f */
[----:B------:R-:W-:-:S10]  /*1200*/  UMOV UR5, 0x80000020 ;  /* 0x8000002000057882 */ /* 0x000fd40000000000 */
[----:B------:R-:W-:Y:S01]  /*1210*/  HGMMA.64x128x16.F32 R24, gdesc[UR4], R24, gsb0 ;  /* 0x01e00000041879f0 */ /* 0x000fe20008000818 */
[----:B------:R-:W-:-:S05]  /*1220*/  UMOV UR4, 0x1 ;  /* 0x0000000100047882 */ /* 0x000fca0000000000 */
.L_x_15:
[----:B0-----:R-:W-:-:S05]  /*1230*/  VIMNMX R6, R3, 0x1, PT ;  /* 0x0000000103067848 */ /* 0x001fca0003fe0100 */
[----:B------:R-:W-:-:S05]  /*1240*/  IMAD.IADD R6, R3, 0x1, -R6 ;  /* 0x0000000103067824 */ /* 0x000fca00078e0a06 */
[----:B------:R-:W-:-:S13]  /*1250*/  ISETP.GE.AND P1, PT, R6, 0x1, PT ;  /* 0x000000010600780c */ /* 0x000fda0003f26270 */
[----:B------:R-:W-:Y:S05]  /*1260*/  @!P1 BRA `(.L_x_18) ;  /* 0x00000004000c9947 */ /* 0x000fea0003800000 */
[----:B------:R-:W0:Y:S01]  /*1270*/  S2UR UR6, SR_CgaCtaId ;  /* 0x00000000000679c3 */ /* 0x000e220000008800 */
[----:B------:R-:W-:Y:S01]  /*1280*/  UMOV UR5, 0x400 ;  /* 0x0000040000057882 */ /* 0x000fe20000000000 */
[----:B------:R-:W-:Y:S01]  /*1290*/  LOP3.LUT R12, R2, 0x1, RZ, 0xfc, !PT ;  /* 0x00000001020c7812 */ /* 0x000fe200078efcff */
[----:B------:R-:W-:Y:S01]  /*12a0*/  IMAD.MOV.U32 R11, RZ, RZ, RZ ;  /* 0x000000ffff0b7224 */ /* 0x000fe200078e00ff */
[----:B------:R-:W-:Y:S01]  /*12b0*/  UISETP.NE.U32.AND UP0, UPT, UR4, URZ, UPT ;  /* 0x0000003f0400728c */ /* 0x000fe2000bf05070 */
[----:B------:R-:W-:Y:S02]  /*12c0*/  IMAD.MOV.U32 R3, RZ, RZ, R6 ;  /* 0x000000ffff037224 */ /* 0x000fe400078e0006 */
[----:B------:R-:W-:Y:S01]  /*12d0*/  IMAD.MOV.U32 R5, RZ, RZ, RZ ;  /* 0x000000ffff057224 */ /* 0x000fe200078e00ff */
[----:B0-----:R-:W-:-:S04]  /*12e0*/  ULEA UR7, UR6, UR5, 0x18 ;  /* 0x0000000506077291 */ /* 0x001fc8000f8ec03f */
[----:B------:R-:W-:Y:S02]  /*12f0*/  UIADD3 UR6, UR7, 0x1c000, URZ ;  /* 0x0001c00007067890 */ /* 0x000fe4000fffe03f */
[----:B------:R-:W-:Y:S02]  /*1300*/  USHF.R.U32.HI UR5, URZ, 0x4, UR7 ;  /* 0x000000043f057899 */ /* 0x000fe40008011607 */
[----:B------:R-:W-:Y:S02]  /*1310*/  USHF.R.U32.HI UR6, URZ, 0x4, UR6 ;  /* 0x000000043f067899 */ /* 0x000fe40008011606 */
[----:B------:R-:W-:Y:S02]  /*1320*/  ULOP3.LUT UR5, UR5, 0x3fff, URZ, 0xc0, !UPT ;  /* 0x00003fff05057892 */ /* 0x000fe4000f8ec03f */
[----:B------:R-:W-:Y:S02]  /*1330*/  ULOP3.LUT UR6, UR6, 0x3fff, URZ, 0xc0, !UPT ;  /* 0x00003fff06067892 */ /* 0x000fe4000f8ec03f */
[----:B------:R-:W-:-:S02]  /*1340*/  ULOP3.LUT UR14, UR5, 0x10000, URZ, 0xfc, !UPT ;  /* 0x00010000050e7892 */ /* 0x000fc4000f8efc3f */
[----:B------:R-:W-:-:S12]  /*1350*/  ULOP3.LUT UR15, UR6, 0x10000, URZ, 0xfc, !UPT ;  /* 0x00010000060f7892 */ /* 0x000fd8000f8efc3f */
.L_x_23:
[----:B------:R-:W-:-:S13]  /*1360*/  ISETP.NE.AND P2, PT, R12, 0x3, PT ;  /* 0x000000030c00780c */ /* 0x000fda0003f45270 */
[----:B------:R-:W-:Y:S05]  /*1370*/  @!P2 BRA `(.L_x_19) ;  /* 0x000000000004a947 */ /* 0x000fea0003800000 */
[----:B------:R-:W-:Y:S01]  /*1380*/  BPT.TRAP 0x1 ;  /* 0x000000040000795c */ /* 0x000fe20000300000 */
.L_x_19:
[----:B------:R-:W-:Y:S01]  /*1390*/  SHF.L.U32 R7, R11, 0x1f, RZ ;  /* 0x0000001f0b077819 */ /* 0x000fe200000006ff */
[----:B------:R-:W-:-:S12]  /*13a0*/  ULEA UR5, UR4, UR7, 0x3 ;  /* 0x0000000704057291 */ /* 0x000fd8000f8e183f */
.L_x_20:
[----:B0-----:R-:W-:-:S04]  /*13b0*/  IMAD.U32 R10, RZ, RZ, UR5 ;  /* 0x00000005ff0a7e24 */ /* 0x001fc8000f8e00ff */
[----:B------:R0:W1:Y:S03]  /*13c0*/  SYNCS.PHASECHK.TRANS64.TRYWAIT P1, [R10+URZ+0x38000], R7 ;  /* 0x038000070a0075a7 */ /* 0x000066000802017f */
[----:B-1----:R-:W-:Y:S05]  /*13d0*/  @!P1 NANOSLEEP.SYNCS 0x989680 ;  /* 0x009896800000995d */ /* 0x002fea0003900000 */
[----:B------:R-:W1:Y:S02]  /*13e0*/  @!P1 SYNCS.PHASECHK.TRANS64 P1, [R10+URZ+0x38000], R7 ;  /* 0x038000070a0095a7 */ /* 0x000e64000802007f */
[----:B-1----:R-:W-:Y:S05]  /*13f0*/  @!P1 BRA `(.L_x_20) ;  /* 0xfffffffc00ec9947 */ /* 0x002fea000383ffff */
[----:B------:R-:W-:Y:S01]  /*1400*/  ULEA UR5, UR4, UR14, 0x9 ;  /* 0x0000000e04057291 */ /* 0x000fe2000f8e483f */
[----:B------:R-:W-:Y:S01]  /*1410*/  WARPGROUP.ARRIVE ;  /* 0x00000000000079c5 */ /* 0x000fe20000000000 */
[----:B------:R-:W-:Y:S01]  /*1420*/  ULEA UR6, UR4, UR15, 0x9 ;  /* 0x0000000f04067291 */ /* 0x000fe2000f8e483f */
[----:B------:R-:W-:Y:S01]  /*1430*/  UMOV UR9, 0x80000020 ;  /* 0x8000002000097882 */ /* 0x000fe20000000000 */
[----:B------:R-:W-:-:S03]  /*1440*/  UMOV UR11, 0x80000020 ;  /* 0x80000020000b7882 */ /* 0x000fc60000000000 */
[----:B------:R-:W-:Y:S02]  /*1450*/  UMOV UR8, UR5 ;  /* 0x0000000500087c82 */ /* 0x000fe40008000000 */
[----:B------:R-:W-:Y:S02]  /*1460*/  UMOV UR10, UR6 ;  /* 0x00000006000a7c82 */ /* 0x000fe40008000000 */
[----:B------:R-:W-:Y:S01]  /*1470*/  HGMMA.64x128x16.F32 R88, gdesc[UR8], R88, UP0 ;  /* 0x01e00000085879f0 */ /* 0x000fe2000bf00858 */
[----:B------:R-:W-:Y:S01]  /*1480*/  UIADD3 UR8, UR5, 0x100, URZ ;  /* 0x0000010005087890 */ /* 0x000fe2000fffe03f */
[----:B------:R-:W-:-:S10]  /*1490*/  UMOV UR9, 0x80000020 ;  /* 0x8000002000097882 */ /* 0x000fd40000000000 */
[----:B------:R-:W-:Y:S01]  /*14a0*/  HGMMA.64x128x16.F32 R24, gdesc[UR8], R24, UP0 ;  /* 0x01e00000081879f0 */ /* 0x000fe2000bf00818 */
[----:B------:R-:W-:Y:S02]  /*14b0*/  UIADD3 UR8, UR5, 0x2, URZ ;  /* 0x0000000205087890 */ /* 0x000fe4000fffe03f */
[----:B------:R-:W-:Y:S01]  /*14c0*/  UIADD3 UR10, UR6, 0x2, URZ ;  /* 0x00000002060a7890 */ /* 0x000fe2000fffe03f */
[----:B------:R-:W-:Y:S01]  /*14d0*/  UMOV UR9, 0x80000020 ;  /* 0x8000002000097882 */ /* 0x000fe20000000000 */
[----:B------:R-:W-:-:S07]  /*14e0*/  UMOV UR11, 0x80000020 ;  /* 0x80000020000b7882 */ /* 0x000fce0000000000 */
[----:B------:R-:W-:Y:S01]  /*14f0*/  HGMMA.64x128x16.F32 R88, gdesc[UR8], R88 ;  /* 0x01e00000085879f0 */ /* 0x000fe20008700858 */
[----:B------:R-:W-:Y:S01]  /*1500*/  UIADD3 UR8, UR5, 0x102, URZ ;  /* 0x0000010205087890 */ /* 0x000fe2000fffe03f */
[----:B------:R-:W-:-:S10]  /*1510*/  UMOV UR9, 0x80000020 ;  /* 0x8000002000097882 */ /* 0x000fd40000000000 */
[----:B------:R-:W-:Y:S03]  /*1520*/  HGMMA.64x128x16.F32 R24, gdesc[UR8], R24, gsb0 ;  /* 0x01e00000081879f0 */ /* 0x000fe60008000818 */
[----:B------:R-:W-:Y:S02]  /*1530*/  WARPGROUP.DEPBAR.LE gsb0, 0x1 ;  /* 0x00008000000079c5 */ /* 0x000fe40000010100 */
[----:B------:R-:W-:Y:S05]  /*1540*/  @!P2 BRA `(.L_x_21) ;  /* 0x000000000004a947 */ /* 0x000fea0003800000 */
[----:B------:R-:W-:Y:S01]  /*1550*/  BPT.TRAP 0x1 ;  /* 0x000000040000795c */ /* 0x000fe20000300000 */
.L_x_21:
[----:B------:R-:W-:-:S13]  /*1560*/  ISETP.NE.AND P1, PT, R4, RZ, PT ;  /* 0x000000ff0400720c */ /* 0x000fda0003f25270 */
[----:B0-----:R-:W-:-:S05]  /*1570*/  @P1 LEA R7, R5, UR7, 0x3 ;  /* 0x0000000705071c11 */ /* 0x001fca000f8e18ff */
[----:B------:R-:W-:-:S05]  /*1580*/  @P1 VIADD R7, R7, 0x38070 ;  /* 0x0003807007071836 */ /* 0x000fca0000000000 */
[----:B------:R-:W-:-:S04]  /*1590*/  @P1 PRMT R7, R0, 0x654, R7 ;  /* 0x0000065400071816 */ /* 0x000fc80000000007 */
[----:B------:R0:W-:Y:S01]  /*15a0*/  @P1 SYNCS.ARRIVE.TRANS64.RED.A1T0 RZ, [R7+URZ], RZ ;  /* 0x000000ff07ff19a7 */ /* 0x0001e2000810043f */
[----:B------:R-:W-:-:S13]  /*15b0*/  ISETP.GT.U32.AND P1, PT, R2, 0x1, PT ;  /* 0x000000010200780c */ /* 0x000fda0003f24070 */
[----:B0-----:R-:W-:Y:S05]  /*15c0*/  @P1 BRA `(.L_x_22) ;  /* 0x0000000000041947 */ /* 0x001fea0003800000 */
[----:B------:R-:W-:Y:S01]  /*15d0*/  BPT.TRAP 0x1 ;  /* 0x000000040000795c */ /* 0x000fe20000300000 */
.L_x_22:
[----:B------:R-:W-:Y:S01]  /*15e0*/  UIADD3 UR4, UR4, 0x1, URZ ;  /* 0x0000000104047890 */ /* 0x000fe2000fffe03f */
[----:B------:R-:W-:Y:S01]  /*15f0*/  ISETP.GT.AND P2, PT, R3, 0x1, PT ;  /* 0x000000010300780c */ /* 0x000fe20003f44270 */
[----:B------:R-:W-:Y:S02]  /*1600*/  VIADD R5, R5, 0x1 ;  /* 0x0000000105057836 */ /* 0x000fe40000000000 */
[----:B------:R-:W-:Y:S01]  /*1610*/  UISETP.NE.AND UP0, UPT, UR4, 0xe, UPT ;  /* 0x0000000e0400788c */ /* 0x000fe2000bf05270 */
[----:B------:R-:W-:Y:S02]  /*1620*/  VIADD R3, R3, 0xffffffff ;  /* 0xffffffff03037836 */ /* 0x000fe40000000000 */
[C---:B------:R-:W-:Y:S01]  /*1630*/  ISETP.NE.AND P1, PT, R5.reuse, 0xe, PT ;  /* 0x0000000e0500780c */ /* 0x040fe20003f25270 */
[----:B------:R-:W-:Y:S02]  /*1640*/  USEL UR5, URZ, 0x1, UP0 ;  /* 0x000000013f057887 */ /* 0x000fe40008000000 */
[----:B------:R-:W-:Y:S01]  /*1650*/  USEL UR4, UR4, URZ, UP0 ;  /* 0x0000003f04047287 */ /* 0x000fe20008000000 */
[----:B------:R-:W-:Y:S01]  /*1660*/  SEL R5, R5, RZ, P1 ;  /* 0x000000ff05057207 */ /* 0x000fe20000800000 */
[----:B------:R-:W-:-:S02]  /*1670*/  UPLOP3.LUT UP0, UPT, UPT, UPT, UPT, 0x80, 0x0 ;  /* 0x000000000000789c */ /* 0x000fc40003f0f070 */
[----:B------:R-:W-:Y:S01]  /*1680*/  LOP3.LUT R11, R11, UR5, RZ, 0x3c, !PT ;  /* 0x000000050b0b7c12 */ /* 0x000fe2000f8e3cff */
[----:B------:R-:W-:Y:S08]  /*1690*/  @P2 BRA `(.L_x_23) ;  /* 0xfffffffc00302947 */ /* 0x000ff0000383ffff */
.L_x_18:
[----:B------:R-:W-:Y:S02]  /*16a0*/  WARPGROUP.DEPBAR.LE gsb0, 0x0 ;  /* 0x00008000000079c5 */ /* 0x000fe40000010000 */
[----:B------:R-:W-:Y:S05]  /*16b0*/  @!P0 BRA `(.L_x_24) ;  /* 0x0000000000588947 */ /* 0x000fea0003800000 */
[----:B------:R-:W-:-:S04]  /*16c0*/  LOP3.LUT R3, R2, 0x1, RZ, 0xfc, !PT ;  /* 0x0000000102037812 */ /* 0x000fc800078efcff */
[----:B------:R-:W-:-:S13]  /*16d0*/  ISETP.NE.AND P0, PT, R3, 0x3, PT ;  /* 0x000000030300780c */ /* 0x000fda0003f05270 */
[----:B------:R-:W-:Y:S05]  /*16e0*/  @!P0 BRA `(.L_x_25) ;  /* 0x0000000000048947 */ /* 0x000fea0003800000 */
[----:B------:R-:W-:Y:S01]  /*16f0*/  BPT.TRAP 0x1 ;  /* 0x000000040000795c */ /* 0x000fe20000300000 */
.L_x_25:
[----:B------:R-:W-:Y:S01]  /*1700*/  ISETP.NE.AND P0, PT, R4, RZ, PT ;  /* 0x000000ff0400720c */ /* 0x000fe20003f05270 */
[----:B------:R-:W-:Y:S01]  /*1710*/  BSSY B0, `(.L_x_26) ;  /* 0x000000e000007945 */ /* 0x000fe20003800000 */
[----:B------:R-:W-:-:S11]  /*1720*/  ISETP.GT.U32.AND P1, PT, R2, 0x1, PT ;  /* 0x000000010200780c */ /* 0x000fd60003f24070 */
[----:B------:R-:W-:Y:S05]  /*1730*/  @!P0 BRA `(.L_x_27) ;  /* 0x00000000002c8947 */ /* 0x000fea0003800000 */
[----:B------:R-:W0:Y:S01]  /*1740*/  S2R R5, SR_CgaCtaId ;  /* 0x0000000000057919 */ /* 0x000e220000008800 */
[----:B------:R-:W-:-:S05]  /*1750*/  SHF.R.U32.HI R2, RZ, 0x1, R6 ;  /* 0x00000001ff027819 */ /* 0x000fca0000011606 */
[----:B------:R-:W-:Y:S01]  /*1760*/  IMAD.WIDE.U32 R2, R2, -0x6db6db6d, RZ ;  /* 0x9249249302027825 */ /* 0x000fe200078e00ff */
[----:B------:R-:W-:-:S04]  /*1770*/  MOV R2, 0x400 ;  /* 0x0000040000027802 */ /* 0x000fc80000000f00 */
[----:B------:R-:W-:-:S05]  /*1780*/  SHF.R.U32.HI R3, RZ, 0x2, R3 ;  /* 0x00000002ff037819 */ /* 0x000fca0000011603 */
[----:B------:R-:W-:Y:S01]  /*1790*/  IMAD R6, R3, -0xe, R6 ;  /* 0xfffffff203067824 */ /* 0x000fe200078e0206 */
[----:B0-----:R-:W-:-:S05]  /*17a0*/  LEA R5, R5, R2, 0x18 ;  /* 0x0000000205057211 */ /* 0x001fca00078ec0ff */
[----:B------:R-:W-:-:S04]  /*17b0*/  IMAD R6, R6, 0x8, R5 ;  /* 0x0000000806067824 */ /* 0x000fc800078e0205 */
[----:B------:R-:W-:-:S05]  /*17c0*/  VIADD R3, R6, 0x38070 ;  /* 0x0003807006037836 */ /* 0x000fca0000000000 */
[----:B------:R-:W-:-:S04]  /*17d0*/  PRMT R3, R0, 0x654, R3 ;  /* 0x0000065400037816 */ /* 0x000fc80000000003 */
[----:B------:R0:W-:Y:S03]  /*17e0*/  SYNCS.ARRIVE.TRANS64.RED.A1T0 RZ, [R3+URZ], RZ ;  /* 0x000000ff03ff79a7 */ /* 0x0001e6000810043f */
.L_x_27:
[----:B------:R-:W-:Y:S05]  /*17f0*/  BSYNC B0 ;  /* 0x0000000000007941 */ /* 0x000fea0003800000 */
.L_x_26:
[----:B------:R-:W-:Y:S05]  /*1800*/  @P1 BRA `(.L_x_24) ;  /* 0x0000000000041947 */ /* 0x000fea0003800000 */
[----:B------:R-:W-:Y:S01]  /*1810*/  BPT.TRAP 0x1 ;  /* 0x000000040000795c */ /* 0x000fe20000300000 */
.L_x_24:
[----:B------:R-:W0:Y:S01]  /*1820*/  S2R R0, SR_TID.X ;  /* 0x0000000000007919 */ /* 0x000e220000002100 */
[----:B------:R-:W-:Y:S01]  /*1830*/  ULDC.64 UR4, c[0x0][0x280] ;  /* 0x0000a00000047ab9 */ /* 0x000fe20000000a00 */
[----:B------:R-:W1:Y:S01]  /*1840*/  S2R R2, SR_CTAID.Y ;  /* 0x0000000000027919 */ /* 0x000e620000002600 */
[----:B------:R-:W2:Y:S01]  /*1850*/  S2R R13, SR_CTAID.X ;  /* 0x00000000000d7919 */ /* 0x000ea20000002500 */
[----:B0-----:R-:W-:-:S04]  /*1860*/  SHF.R.S32.HI R3, RZ, 0x1f, R0 ;  /* 0x0000001fff037819 */ /* 0x001fc80000011400 */
[----:B------:R-:W-:-:S04]  /*1870*/  LEA.HI R3, R3, R0, RZ, 0x7 ;  /* 0x0000000003037211 */ /* 0x000fc800078f38ff */
[----:B------:R-:W-:Y:S01]  /*1880*/  LOP3.LUT R3, R3, 0xffffff80, RZ, 0xc0, !PT ;  /* 0xffffff8003037812 */ /* 0x000fe200078ec0ff */
[----:B--2---:R-:W-:-:S04]  /*1890*/  IMAD.SHL.U32 R4, R13, 0x80, RZ ;  /* 0x000000800d047824 */ /* 0x004fc800078e00ff */
[----:B------:R-:W-:Y:S02]  /*18a0*/  IMAD.IADD R5, R0, 0x1, -R3 ;  /* 0x0000000100057824 */ /* 0x000fe400078e0a03 */
[----:B-1----:R-:W-:-:S03]  /*18b0*/  IMAD.SHL.U32 R0, R2, 0x80, RZ ;  /* 0x0000008002007824 */ /* 0x002fc600078e00ff */
[----:B------:R-:W-:Y:S02]  /*18c0*/  SHF.R.S32.HI R6, RZ, 0x1f, R5 ;  /* 0x0000001fff067819 */ /* 0x000fe40000011405 */
[----:B------:R-:W-:Y:S02]  /*18d0*/  ISETP.GE.AND P0, PT, R0, UR5, PT ;  /* 0x0000000500007c0c */ /* 0x000fe4000bf06270 */
[----:B------:R-:W-:Y:S02]  /*18e0*/  LEA.HI R2, R6, R5, RZ, 0x2 ;  /* 0x0000000506027211 */ /* 0x000fe400078f10ff */
[----:B------:R-:W-:Y:S02]  /*18f0*/  ISETP.GE.OR P0, PT, R4, UR4, P0 ;  /* 0x0000000404007c0c */ /* 0x000fe40008706670 */
[--C-:B------:R-:W-:Y:S02]  /*1900*/  SHF.R.S32.HI R10, RZ, 0x2, R2.reuse ;  /* 0x00000002ff0a7819 */ /* 0x100fe40000011402 */
[----:B------:R-:W-:-:S04]  /*1910*/  SHF.R.S32.HI R3, RZ, 0x1f, R2 ;  /* 0x0000001fff037819 */ /* 0x000fc80000011402 */
[----:B------:R-:W-:-:S04]  /*1920*/  LEA.HI R3, R3, R10, RZ, 0x3 ;  /* 0x0000000a03037211 */ /* 0x000fc800078f18ff */
[----:B------:R-:W-:Y:S01]  /*1930*/  LOP3.LUT R3, R3, 0xfffffff8, RZ, 0xc0, !PT ;  /* 0xfffffff803037812 */ /* 0x000fe200078ec0ff */
[----:B------:R-:W-:Y:S06]  /*1940*/  @P0 EXIT ;  /* 0x000000000000094d */ /* 0x000fec0003800000 */
[----:B------:R-:W0:Y:S01]  /*1950*/  LDC.64 R16, c[0x0][0x5d0] ;  /* 0x00017400ff107b82 */ /* 0x000e220000000a00 */
[----:B------:R-:W-:Y:S01]  /*1960*/  LOP3.LUT R2, R2, 0x7ffffffc, RZ, 0xc0, !PT ;  /* 0x7ffffffc02027812 */ /* 0x000fe200078ec0ff */
[----:B------:R-:W-:Y:S01]  /*1970*/  IMAD.IADD R10, R10, 0x1, -R3 ;  /* 0x000000010a0a7824 */ /* 0x000fe200078e0a03 */
[----:B------:R-:W-:Y:S02]  /*1980*/  LEA.HI R3, R6, R5, RZ, 0x5 ;  /* 0x0000000506037211 */ /* 0x000fe400078f28ff */
[----:B---3-5:R-:W-:Y:S01]  /*1990*/  FSETP.NEU.AND P1, PT, R9, RZ, PT ;  /* 0x000000ff0900720b */ /* 0x028fe20003f2d000 */
[----:B------:R-:W-:Y:S01]  /*19a0*/  IMAD.IADD R2, R5, 0x1, -R2 ;  /* 0x0000000105027824 */ /* 0x000fe200078e0a02 */
[----:B------:R-:W-:Y:S02]  /*19b0*/  SHF.R.S32.HI R11, RZ, 0x1f, R10 ;  /* 0x0000001fff0b7819 */ /* 0x000fe4000001140a */
[----:B------:R-:W-:Y:S01]  /*19c0*/  SHF.R.S32.HI R5, RZ, 0x5, R3 ;  /* 0x00000005ff057819 */ /* 0x000fe20000011403 */
[----:B------:R-:W-:-:S02]  /*19d0*/  IMAD.SHL.U32 R7, R2, 0x2, RZ ;  /* 0x0000000202077824 */ /* 0x000fc400078e00ff */
[----:B------:R-:W-:-:S03]  /*19e0*/  IMAD.WIDE R2, R13, 0x80, R10 ;  /* 0x000000800d027825 */ /* 0x000fc600078e020a */
[----:B------:R-:W-:Y:S01]  /*19f0*/  SHF.R.S32.HI R13, RZ, 0x1f, R7 ;  /* 0x0000001fff0d7819 */ /* 0x000fe20000011407 */
[C---:B------:R-:W-:Y:S01]  /*1a00*/  IMAD R11, R5.reuse, -0x10, -R4 ;  /* 0xfffffff0050b7824 */ /* 0x040fe200078e0a04 */
[----:B------:R-:W-:Y:S01]  /*1a10*/  IADD3 R4, P0, R0, R7, RZ ;  /* 0x0000000700047210 */ /* 0x000fe20007f1e0ff */
[----:B------:R-:W-:-:S03]  /*1a20*/  IMAD.WIDE R2, R5, 0x10, R2 ;  /* 0x0000001005027825 */ /* 0x000fc600078e0202 */
[----:B------:R-:W-:Y:S02]  /*1a30*/  LEA.HI.X.SX32 R5, R0, R13, 0x1, P0 ;  /* 0x0000000d00057211 */ /* 0x000fe400000f0eff */
[----:B------:R-:W-:Y:S01]  /*1a40*/  IADD3 R10, R11, UR4, -R10 ;  /* 0x000000040b0a7c10 */ /* 0x000fe2000fffe80a */
[-C--:B0-----:R-:W-:Y:S01]  /*1a50*/  IMAD R6, R3, R16.reuse, RZ ;  /* 0x0000001003067224 */ /* 0x081fe200078e02ff */
[----:B------:R-:W-:Y:S01]  /*1a60*/  IADD3 R0, -R7, UR5, -R0 ;  /* 0x0000000507007c10 */ /* 0x000fe2000fffe900 */
[----:B------:R-:W-:Y:S01]  /*1a70*/  IMAD.WIDE.U32 R14, R2, R16, R4 ;  /* 0x00000010020e7225 */ /* 0x000fe200078e0004 */
[----:B------:R-:W-:Y:S02]  /*1a80*/  ISETP.GT.AND P2, PT, R10, RZ, PT ;  /* 0x000000ff0a00720c */ /* 0x000fe40003f44270 */
[--C-:B------:R-:W-:Y:S01]  /*1a90*/  SHF.L.U64.HI R20, R16, 0x3, R17.reuse ;  /* 0x0000000310147819 */ /* 0x100fe20000010211 */
[----:B------:R-:W-:Y:S01]  /*1aa0*/  IMAD R19, R2, R17, R6 ;  /* 0x0000001102137224 */ /* 0x000fe200078e0206 */
[C---:B------:R-:W-:Y:S01]  /*1ab0*/  SHF.L.U64.HI R11, R16.reuse, 0x6, R17 ;  /* 0x00000006100b7819 */ /* 0x040fe20000010211 */
[----:B------:R-:W-:Y:S01]  /*1ac0*/  IMAD.SHL.U32 R21, R16, 0x8, RZ ;  /* 0x0000000810157824 */ /* 0x000fe200078e00ff */
[----:B------:R-:W-:Y:S01]  /*1ad0*/  ISETP.GT.AND P0, PT, R0, RZ, P2 ;  /* 0x000000ff0000720c */ /* 0x000fe20001704270 */
[----:B------:R-:W-:-:S02]  /*1ae0*/  IMAD.SHL.U32 R16, R16, 0x40, RZ ;  /* 0x0000004010107824 */ /* 0x000fc400078e00ff */
[----:B------:R-:W-:Y:S01]  /*1af0*/  IMAD.IADD R19, R15, 0x1, R19 ;  /* 0x000000010f137824 */ /* 0x000fe200078e0213 */
[----:B------:R-:W-:Y:S09]  /*1b00*/  @!P1 BRA `(.L_x_28) ;  /* 0x0000005000dc9947 */ /* 0x000ff20003800000 */
[----:B------:R-:W-:Y:S01]  /*1b10*/  ULDC.64 UR6, c[0x0][0x5b0] ;  /* 0x00016c0000067ab9 */ /* 0x000fe20000000a00 */
[----:B------:R-:W-:Y:S01]  /*1b20*/  ULDC.64 UR8, c[0x0][0x5a8] ;  /* 0x00016a0000087ab9 */ /* 0x000fe20000000a00 */
[----:B------:R-:W-:Y:S01]  /*1b30*/  IMAD R17, R3, UR6, RZ ;  /* 0x0000000603117c24 */ /* 0x000fe2000f8e02ff */
[----:B------:R-:W-:Y:S01]  /*1b40*/  ULDC.64 UR4, c[0x0][0x5c8] ;  /* 0x0001720000047ab9 */ /* 0x000fe20000000a00 */
[----:B------:R-:W-:-:S04]  /*1b50*/  IMAD.WIDE.U32 R6, R2, UR6, R4 ;  /* 0x0000000602067c25 */ /* 0x000fc8000f8e0004 */
[----:B------:R-:W-:Y:S01]  /*1b60*/  IMAD R17, R2, UR7, R17 ;  /* 0x0000000702117c24 */ /* 0x000fe2000f8e0211 */
[----:B------:R-:W-:-:S03]  /*1b70*/  LEA R12, P1, R6, UR8, 0x1 ;  /* 0x00000008060c7c11 */ /* 0x000fc6000f8208ff */
[----:B------:R-:W-:-:S05]  /*1b80*/  IMAD.IADD R7, R7, 0x1, R17 ;  /* 0x0000000107077824 */ /* 0x000fca00078e0211 */
[----:B------:R-:W-:-:S05]  /*1b90*/  LEA.HI.X R13, R6, UR9, R7, 0x1, P1 ;  /* 0x00000009060d7c11 */ /* 0x000fca00088f0c07 */
[----:B------:R-:W2:Y:S01]  /*1ba0*/  @P0 LDG.E.LTC128B.U16 R15, desc[UR12][R12.64] ;  /* 0x0000000c0c0f0981 */ /* 0x000ea2000c1e1520 */
[----:B------:R-:W-:Y:S01]  /*1bb0*/  ISETP.GT.AND P1, PT, R0, 0x1, P2 ;  /* 0x000000010000780c */ /* 0x000fe20001724270 */
[----:B------:R-:W-:Y:S01]  /*1bc0*/  BSSY B0, `(.L_x_29) ;  /* 0x000000b000007945 */ /* 0x000fe20003800000 */
[----:B--2---:R-:W-:-:S05]  /*1bd0*/  HADD2.F32 R6, -RZ, R15.H0_H0 ;  /* 0x2000000fff067230 */ /* 0x004fca0000004100 */
[----:B------:R-:W-:Y:S01]  /*1be0*/  FMUL R7, R6, R9 ;  /* 0x0000000906077220 */ /* 0x000fe20000400000 */
[----:B------:R-:W-:-:S03]  /*1bf0*/  LEA R6, P3, R14, UR4, 0x1 ;  /* 0x000000040e067c11 */ /* 0x000fc6000f8608ff */
[----:B------:R-:W-:Y:S01]  /*1c00*/  FFMA R7, R88, R8, R7 ;  /* 0x0000000858077223 */ /* 0x000fe20000000007 */
[----:B------:R-:W-:-:S04]  /*1c10*/  PRMT R88, R15, 0x7610, R88 ;  /* 0x000076100f587816 */ /* 0x000fc80000000058 */
[----:B------:R-:W-:Y:S02]  /*1c20*/  F2FP.F16.F32.PACK_AB R18, RZ, R7 ;  /* 0x00000007ff12723e */ /* 0x000fe400000000ff */
[----:B------:R-:W-:-:S05]  /*1c30*/  LEA.HI.X R7, R14, UR5, R19, 0x1, P3 ;  /* 0x000000050e077c11 */ /* 0x000fca00098f0c13 */
[----:B------:R0:W-:Y:S01]  /*1c40*/  @P0 STG.E.U16 desc[UR12][R6.64], R18 ;  /* 0x0000001206000986 */ /* 0x0001e2000c10150c */
[----:B------:R-:W-:Y:S05]  /*1c50*/  @!P1 BRA `(.L_x_30) ;  /* 0x0000000000049947 */ /* 0x000fea0003800000 */
[----:B------:R1:W5:Y:S02]  /*1c60*/  LDG.E.LTC128B.U16 R88, desc[UR12][R12.64+0x2] ;  /* 0x0000020c0c587981 */ /* 0x000364000c1e1520 */
.L_x_30:
[----:B------:R-:W-:Y:S05]  /*1c70*/  BSYNC B0 ;  /* 0x0000000000007941 */ /* 0x000fea0003800000 */
.L_x_29:
[----:B------:R-:W-:Y:S01]  /*1c80*/  USHF.L.U32 UR4, UR6, 0x3, URZ ;  /* 0x0000000306047899 */ /* 0x000fe2000800063f */
[----:B0----5:R-:W-:Y:S01]  /*1c90*/  HADD2.F32 R18, -RZ, R88.H0_H0 ;  /* 0x20000058ff127230 */ /* 0x021fe20000004100 */
[----:B------:R-:W-:Y:S01]  /*1ca0*/  USHF.L.U64.HI UR5, UR6, 0x3, UR7 ;  /* 0x0000000306057899 */ /* 0x000fe20008010207 */
[----:B------:R-:W-:-:S03]  /*1cb0*/  ISETP.GT.AND P0, PT, R10, 0x8, PT ;  /* 0x000000080a00780c */ /* 0x000fc60003f04270 */
[----:B------:R-:W-:Y:S02]  /*1cc0*/  IMAD.U32 R14, RZ, RZ, UR4 ;  /* 0x00000004ff0e7e24 */ /* 0x000fe4000f8e00ff */
[----:B------:R-:W-:Y:S01]  /*1cd0*/  FMUL R22, R18, R9 ;  /* 0x0000000912167220 */ /* 0x000fe20000400000 */
[----:B------:R-:W-:Y:S01]  /*1ce0*/  IMAD.U32 R15, RZ, RZ, UR5 ;  /* 0x00000005ff0f7e24 */ /* 0x000fe2000f8e00ff */
[----:B------:R-:W-:Y:S02]  /*1cf0*/  ISETP.GT.AND P3, PT, R0, RZ, P0 ;  /* 0x000000ff0000720c */ /* 0x000fe40000764270 */
[----:B------:R-:W-:Y:S01]  /*1d00*/  FFMA R22, R89, R8, R22 ;  /* 0x0000000859167223 */ /* 0x000fe20000000016 */
[----:B------:R-:W-:-:S04]  /*1d10*/  IMAD.WIDE.U32 R18, R2, UR6, R14 ;  /* 0x0000000602127c25 */ /* 0x000fc8000f8e000e */
[----:B------:R-:W-:Y:S02]  /*1d20*/  F2FP.F16.F32.PACK_AB R89, RZ, R22 ;  /* 0x00000016ff59723e */ /* 0x000fe400000000ff */
[----:B------:R-:W-:-:S03]  /*1d30*/  IADD3 R23, P4, R4, R18, RZ ;  /* 0x0000001204177210 */ /* 0x000fc60007f9e0ff */
[----:B------:R0:W-:Y:S01]  /*1d40*/  @P1 STG.E.U16 desc[UR12][R6.64+0x2], R89 ;  /* 0x0000025906001986 */ /* 0x0001e2000c10150c */
[----:B------:R-:W-:Y:S02]  /*1d50*/  IADD3.X R22, R5, R17, R19, P4, !PT ;  /* 0x0000001105167210 */ /* 0x000fe400027fe413 */
[----:B------:R-:W-:-:S04]  /*1d60*/  LEA R18, P4, R23, UR8, 0x1 ;  /* 0x0000000817127c11 */ /* 0x000fc8000f8808ff */
[----:B------:R-:W-:-:S05]  /*1d70*/  LEA.HI.X R19, R23, UR9, R22, 0x1, P4 ;  /* 0x0000000917137c11 */ /* 0x000fca000a0f0c16 */
[----:B------:R-:W2:Y:S01]  /*1d80*/  @P3 LDG.E.LTC128B.U16 R88, desc[UR12][R18.64] ;  /* 0x0000000c12583981 */ /* 0x000ea2000c1e1520 */
[C---:B------:R-:W-:Y:S01]  /*1d90*/  IMAD.SHL.U32 R17, R21.reuse, 0x2, RZ ;  /* 0x0000000215117824 */ /* 0x040fe200078e00ff */
[----:B------:R-:W-:Y:S01]  /*1da0*/  SHF.L.U64.HI R21, R21, 0x1, R20 ;  /* 0x0000000115157819 */ /* 0x000fe20000010214 */
[----:B------:R-:W-:Y:S01]  /*1db0*/  BSSY B0, `(.L_x_31) ;  /* 0x000000b000007945 */ /* 0x000fe20003800000 */
[----:B------:R-:W-:Y:S01]  /*1dc0*/  ISETP.GT.AND P1, PT, R0, 0x1, P0 ;  /* 0x000000010000780c */ /* 0x000fe20000724270 */
[----:B--2---:R-:W-:-:S05]  /*1dd0*/  HADD2.F32 R22, -RZ, R88.H0_H0 ;  /* 0x20000058ff167230 */ /* 0x004fca0000004100 */
[----:B------:R-:W-:Y:S01]  /*1de0*/  FMUL R23, R22, R9 ;  /* 0x0000000916177220 */ /* 0x000fe20000400000 */
[----:B------:R-:W-:-:S03]  /*1df0*/  IADD3 R22, P4, R17, R6, RZ ;  /* 0x0000000611167210 */ /* 0x000fc60007f9e0ff */
[----:B------:R-:W-:-:S05]  /*1e00*/  FFMA R23, R90, R8, R23 ;  /* 0x000000085a177223 */ /* 0x000fca0000000017 */
[----:B------:R-:W-:Y:S01]  /*1e10*/  F2FP.F16.F32.PACK_AB R20, RZ, R23 ;  /* 0x00000017ff14723e */ /* 0x000fe200000000ff */
[----:B------:R-:W-:-:S05]  /*1e20*/  IMAD.X R23, R21, 0x1, R7, P4 ;  /* 0x0000000115177824 */ /* 0x000fca00020e0607 */
[----:B------:R0:W-:Y:S01]  /*1e30*/  @P3 STG.E.U16 desc[UR12][R22.64], R20 ;  /* 0x0000001416003986 */ /* 0x0001e2000c10150c */
[----:B------:R-:W-:Y:S05]  /*1e40*/  @!P1 BRA `(.L_x_32) ;  /* 0x0000000000049947 */ /* 0x000fea0003800000 */
[----:B------:R2:W5:Y:S02]  /*1e50*/  LDG.E.LTC128B.U16 R88, desc[UR12][R18.64+0x2] ;  /* 0x0000020c12587981 */ /* 0x000564000c1e1520 */
.L_x_32:
[----:B------:R-:W-:Y:S05]  /*1e60*/  BSYNC B0 ;  /* 0x0000000000007941 */ /* 0x000fea0003800000 */
.L_x_31:
[----:B0----5:R-:W-:Y:S01]  /*1e70*/  HADD2.F32 R20, -RZ, R88.H0_H0 ;  /* 0x20000058ff147230 */ /* 0x021fe20000004100 */
[----:B------:R-:W-:Y:S01]  /*1e80*/  ISETP.GT.AND P3, PT, R0, 0x8, P2 ;  /* 0x000000080000780c */ /* 0x000fe20001764270 */
[----:B------:R-:W-:Y:S03]  /*1e90*/  BSSY B0, `(.L_x_33) ;  /* 0x0000007000007945 */ /* 0x000fe60003800000 */
[----:B------:R-:W-:-:S04]  /*1ea0*/  FMUL R20, R20, R9 ;  /* 0x0000000914147220 */ /* 0x000fc80000400000 */
[----:B------:R-:W-:-:S05]  /*1eb0*/  FFMA R20, R91, R8, R20 ;  /* 0x000000085b147223 */ /* 0x000fca0000000014 */
[----:B------:R-:W-:-:S05]  /*1ec0*/  F2FP.F16.F32.PACK_AB R20, RZ, R20 ;  /* 0x00000014ff14723e */ /* 0x000fca00000000ff */
[----:B------:R0:W-:Y:S01]  /*1ed0*/  @P1 STG.E.U16 desc[UR12][R22.64+0x2], R20 ;  /* 0x0000021416001986 */ /* 0x0001e2000c10150c */
[----:B------:R-:W-:Y:S05]  /*1ee0*/  @!P3 BRA `(.L_x_34) ;  /* 0x000000000004b947 */ /* 0x000fea0003800000 */
[----:B------:R3:W5:Y:S02]  /*1ef0*/  LDG.E.LTC128B.U16 R88, desc[UR12][R12.64+0x10] ;  /* 0x0000100c0c587981 */ /* 0x000764000c1e1520 */
.L_x_34:
[----:B------:R-:W-:Y:S05]  /*1f00*/  BSYNC B0 ;  /* 0x0000000000007941 */ /* 0x000fea0003800000 */
.L_x_33:
        /* <DEDUP_REMOVED lines=9> */
.L_x_36:
[----:B------:R-:W-:Y:S05]  /*1fa0*/  BSYNC B0 ;  /* 0x0000000000007941 */ /* 0x000fea0003800000 */
.L_x_35:
[----:B-----5:R-:W-:Y:S01]  /*1fb0*/  HADD2.F32 R20, -RZ, R88.H0_H0 ;  /* 0x20000058ff147230 */ /* 0x020fe20000004100 */
        /* <DEDUP_REMOVED lines=8> */
.L_x_38:
[----:B------:R-:W-:Y:S05]  /*2040*/  BSYNC B0 ;  /* 0x0000000000007941 */ /* 0x000fea0003800000 */
.L_x_37:
        /* <DEDUP_REMOVED lines=9> */
.L_x_40:
[----:B------:R-:W-:Y:S05]  /*20e0*/  BSYNC B0 ;  /* 0x0000000000007941 */ /* 0x000fea0003800000 */
.L_x_39:
        /* <DEDUP_REMOVED lines=9> */
.L_x_42:
[----:B------:R-:W-:Y:S05]  /*2180*/  BSYNC B0 ;  /* 0x0000000000007941 */ /* 0x000fea0003800000 */
.L_x_41:
        /* <DEDUP_REMOVED lines=9> */
.L_x_44:
[----:B------:R-:W-:Y:S05]  /*2220*/  BSYNC B0 ;  /* 0x0000000000007941 */ /* 0x000fea0003800000 */
.L_x_43:
        /* <DEDUP_REMOVED lines=9> */
.L_x_46:
[----:B------:R-:W-:Y:S05]  /*22c0*/  BSYNC B0 ;  /* 0x0000000000007941 */ /* 0x000fea0003800000 */
.L_x_45:
        /* <DEDUP_REMOVED lines=9> */
.L_x_48:
[----:B------:R-:W-:Y:S05]  /*2360*/  BSYNC B0 ;  /* 0x0000000000007941 */ /* 0x000fea0003800000 */
.L_x_47:
        /* <DEDUP_REMOVED lines=9> */
.L_x_50:
[----:B------:R-:W-:Y:S05]  /*2400*/  BSYNC B0 ;  /* 0x0000000000007941 */ /* 0x000fea0003800000 */
.L_x_49:
        /* <DEDUP_REMOVED lines=9> */
.L_x_52:
[----:B------:R-:W-:Y:S05]  /*24a0*/  BSYNC B0 ;  /* 0x0000000000007941 */ /* 0x000fea0003800000 */
.L_x_51:
        /* <DEDUP_REMOVED lines=9> */
.L_x_54:
[----:B------:R-:W-:Y:S05]  /*2540*/  BSYNC B0 ;  /* 0x0000000000007941 */ /* 0x000fea0003800000 */
.L_x_53:
        /* <DEDUP_REMOVED lines=9> */
.L_x_56:
[----:B------:R-:W-:Y:S05]  /*25e0*/  BSYNC B0 ;  /* 0x0000000000007941 */ /* 0x000fea0003800000 */
.L_x_55:
        /* <DEDUP_REMOVED lines=9> */
.L_x_58:
[----:B------:R-:W-:Y:S05]  /*2680*/  BSYNC B0 ;  /* 0x0000000000007941 */ /* 0x000fea0003800000 */
.L_x_57:
        /* <DEDUP_REMOVED lines=9> */
.L_x_60:
[----:B------:R-:W-:Y:S05]  /*2720*/  BSYNC B0 ;  /* 0x0000000000007941 */ /* 0x000fea0003800000 */
.L_x_59:
        /* <DEDUP_REMOVED lines=9> */
.L_x_62:
[----:B------:R-:W-:Y:S05]  /*27c0*/  BSYNC B0 ;  /* 0x0000000000007941 */ /* 0x000fea0003800000 */
.L_x_61:
        /* <DEDUP_REMOVED lines=9> */
.L_x_64:
[----:B------:R-:W-:Y:S05]  /*2860*/  BSYNC B0 ;  /* 0x0000000000007941 */ /* 0x000fea0003800000 */
.L_x_63:
        /* <DEDUP_REMOVED lines=9> */
.L_x_66:
[----:B------:R-:W-:Y:S05]  /*2900*/  BSYNC B0 ;  /* 0x0000000000007941 */ /* 0x000fea0003800000 */
.L_x_65:
        /* <DEDUP_REMOVED lines=9> */
.L_x_68:
[----:B------:R-:W-:Y:S05]  /*29a0*/  BSYNC B0 ;  /* 0x0000000000007941 */ /* 0x000fea0003800000 */
.L_x_67:
        /* <DEDUP_REMOVED lines=9> */
.L_x_70:
[----:B------:R-:W-:Y:S05]  /*2a40*/  BSYNC B0 ;  /* 0x0000000000007941 */ /* 0x000fea0003800000 */
.L_x_69:
        /* <DEDUP_REMOVED lines=9> */
.L_x_72:
[----:B------:R-:W-:Y:S05]  /*2ae0*/  BSYNC B0 ;  /* 0x0000000000007941 */ /* 0x000fea0003800000 */
.L_x_71:
        /* <DEDUP_REMOVED lines=9> */
.L_x_74:
[----:B------:R-:W-:Y:S05]  /*2b80*/  BSYNC B0 ;  /* 0x0000000000007941 */ /* 0x000fea0003800000 */
.L_x_73:
        /* <DEDUP_REMOVED lines=9> */
.L_x_76:
[----:B------:R-:W-:Y:S05]  /*2c20*/  BSYNC B0 ;  /* 0x0000000000007941 */ /* 0x000fea0003800000 */
.L_x_75:
        /* <DEDUP_REMOVED lines=9> */
.L_x_78:
[----:B------:R-:W-:Y:S05]  /*2cc0*/  BSYNC B0 ;  /* 0x0000000000007941 */ /* 0x000fea0003800000 */
.L_x_77:
        /* <DEDUP_REMOVED lines=9> */
.L_x_80:
[----:B------:R-:W-:Y:S05]  /*2d60*/  BSYNC B0 ;  /* 0x0000000000007941 */ /* 0x000fea0003800000 */
.L_x_79:
        /* <DEDUP_REMOVED lines=9> */
.L_x_82:
[----:B------:R-:W-:Y:S05]  /*2e00*/  BSYNC B0 ;  /* 0x0000000000007941 */ /* 0x000fea0003800000 */
.L_x_81:
        /* <DEDUP_REMOVED lines=9> */
.L_x_84:
[----:B------:R-:W-:Y:S05]  /*2ea0*/  BSYNC B0 ;  /* 0x0000000000007941 */ /* 0x000fea0003800000 */
.L_x_83:
        /* <DEDUP_REMOVED lines=9> */
.L_x_86:
[----:B------:R-:W-:Y:S05]  /*2f40*/  BSYNC B0 ;  /* 0x0000000000007941 */ /* 0x000fea0003800000 */
.L_x_85:
        /* <DEDUP_REMOVED lines=9> */
.L_x_88:
[----:B------:R-:W-:Y:S05]  /*2fe0*/  BSYNC B0 ;  /* 0x0000000000007941 */ /* 0x000fea0003800000 */
.L_x_87:
        /* <DEDUP_REMOVED lines=9> */
.L_x_90:
[----:B------:R-:W-:Y:S05]  /*3080*/  BSYNC B0 ;  /* 0x0000000000007941 */ /* 0x000fea0003800000 */
.L_x_89:
        /* <DEDUP_REMOVED lines=9> */
.L_x_92:
[----:B------:R-:W-:Y:S05]  /*3120*/  BSYNC B0 ;  /* 0x0000000000007941 */ /* 0x000fea0003800000 */
.L_x_91:
        /* <DEDUP_REMOVED lines=9> */
.L_x_94:
[----:B------:R-:W-:Y:S05]  /*31c0*/  BSYNC B0 ;  /* 0x0000000000007941 */ /* 0x000fea0003800000 */
.L_x_93:
        /* <DEDUP_REMOVED lines=9> */
.L_x_96:
[----:B------:R-:W-:Y:S05]  /*3260*/  BSYNC B0 ;  /* 0x0000000000007941 */ /* 0x000fea0003800000 */
.L_x_95:
        /* <DEDUP_REMOVED lines=9> */
.L_x_98:
[----:B------:R-:W-:Y:S05]  /*3300*/  BSYNC B0 ;  /* 0x0000000000007941 */ /* 0x000fea0003800000 */
.L_x_97:
        /* <DEDUP_REMOVED lines=9> */
.L_x_100:
[----:B------:R-:W-:Y:S05]  /*33a0*/  BSYNC B0 ;  /* 0x0000000000007941 */ /* 0x000fea0003800000 */
.L_x_99:
        /* <DEDUP_REMOVED lines=9> */
.L_x_102:
[----:B------:R-:W-:Y:S05]  /*3440*/  BSYNC B0 ;  /* 0x0000000000007941 */ /* 0x000fea0003800000 */
.L_x_101:
        /* <DEDUP_REMOVED lines=9> */
.L_x_104:
[----:B------:R-:W-:Y:S05]  /*34e0*/  BSYNC B0 ;  /* 0x0000000000007941 */ /* 0x000fea0003800000 */
.L_x_103:
        /* <DEDUP_REMOVED lines=9> */
.L_x_106:
[----:B------:R-:W-:Y:S05]  /*3580*/  BSYNC B0 ;  /* 0x0000000000007941 */ /* 0x000fea0003800000 */
.L_x_105:
        /* <DEDUP_REMOVED lines=9> */
.L_x_108:
[----:B------:R-:W-:Y:S05]  /*3620*/  BSYNC B0 ;  /* 0x0000000000007941 */ /* 0x000fea0003800000 */
.L_x_107:
        /* <DEDUP_REMOVED lines=9> */
.L_x_110:
[----:B------:R-:W-:Y:S05]  /*36c0*/  BSYNC B0 ;  /* 0x0000000000007941 */ /* 0x000fea0003800000 */
.L_x_109:
        /* <DEDUP_REMOVED lines=9> */
.L_x_112:
[----:B------:R-:W-:Y:S05]  /*3760*/  BSYNC B0 ;  /* 0x0000000000007941 */ /* 0x000fea0003800000 */
.L_x_111:
        /* <DEDUP_REMOVED lines=9> */
.L_x_114:
[----:B------:R-:W-:Y:S05]  /*3800*/  BSYNC B0 ;  /* 0x0000000000007941 */ /* 0x000fea0003800000 */
.L_x_113:
        /* <DEDUP_REMOVED lines=9> */
.L_x_116:
[----:B------:R-:W-:Y:S05]  /*38a0*/  BSYNC B0 ;  /* 0x0000000000007941 */ /* 0x000fea0003800000 */
.L_x_115:
        /* <DEDUP_REMOVED lines=9> */
.L_x_118:
[----:B------:R-:W-:Y:S05]  /*3940*/  BSYNC B0 ;  /* 0x0000000000007941 */ /* 0x000fea0003800000 */
.L_x_117:
        /* <DEDUP_REMOVED lines=9> */
.L_x_120:
[----:B------:R-:W-:Y:S05]  /*39e0*/  BSYNC B0 ;  /* 0x0000000000007941 */ /* 0x000fea0003800000 */
.L_x_119:
        /* <DEDUP_REMOVED lines=9> */
.L_x_122:
[----:B------:R-:W-:Y:S05]  /*3a80*/  BSYNC B0 ;  /* 0x0000000000007941 */ /* 0x000fea0003800000 */
.L_x_121:
        /* <DEDUP_REMOVED lines=9> */
.L_x_124:
[----:B------:R-:W-:Y:S05]  /*3b20*/  BSYNC B0 ;  /* 0x0000000000007941 */ /* 0x000fea0003800000 */
.L_x_123:
        /* <DEDUP_REMOVED lines=9> */
.L_x_126:
[----:B------:R-:W-:Y:S05]  /*3bc0*/  BSYNC B0 ;  /* 0x0000000000007941 */ /* 0x000fea0003800000 */
.L_x_125:
        /* <DEDUP_REMOVED lines=9> */
.L_x_128:
[----:B------:R-:W-:Y:S05]  /*3c60*/  BSYNC B0 ;  /* 0x0000000000007941 */ /* 0x000fea0003800000 */
.L_x_127:
        /* <DEDUP_REMOVED lines=9> */
.L_x_130:
[----:B------:R-:W-:Y:S05]  /*3d00*/  BSYNC B0 ;  /* 0x0000000000007941 */ /* 0x000fea0003800000 */
.L_x_129:
        /* <DEDUP_REMOVED lines=9> */
.L_x_132:
[----:B------:R-:W-:Y:S05]  /*3da0*/  BSYNC B0 ;  /* 0x0000000000007941 */ /* 0x000fea0003800000 */
.L_x_131:
        /* <DEDUP_REMOVED lines=9> */
.L_x_134:
[----:B------:R-:W-:Y:S05]  /*3e40*/  BSYNC B0 ;  /* 0x0000000000007941 */ /* 0x000fea0003800000 */
.L_x_133:
        /* <DEDUP_REMOVED lines=9> */
.L_x_136:
[----:B------:R-:W-:Y:S05]  /*3ee0*/  BSYNC B0 ;  /* 0x0000000000007941 */ /* 0x000fea0003800000 */
.L_x_135:
        /* <DEDUP_REMOVED lines=9> */
.L_x_138:
[----:B------:R-:W-:Y:S05]  /*3f80*/  BSYNC B0 ;  /* 0x0000000000007941 */ /* 0x000fea0003800000 */
.L_x_137:
        /* <DEDUP_REMOVED lines=9> */
.L_x_140:
[----:B------:R-:W-:Y:S05]  /*4020*/  BSYNC B0 ;  /* 0x0000000000007941 */ /* 0x000fea0003800000 */
.L_x_139:
        /* <DEDUP_REMOVED lines=9> */
.L_x_142:
[----:B------:R-:W-:Y:S05]  /*40c0*/  BSYNC B0 ;  /* 0x0000000000007941 */ /* 0x000fea0003800000 */
.L_x_141:
        /* <DEDUP_REMOVED lines=9> */
.L_x_144:
[----:B------:R-:W-:Y:S05]  /*4160*/  BSYNC B0 ;  /* 0x0000000000007941 */ /* 0x000fea0003800000 */
.L_x_143:
        /* <DEDUP_REMOVED lines=9> */
.L_x_146:
[----:B------:R-:W-:Y:S05]  /*4200*/  BSYNC B0 ;  /* 0x0000000000007941 */ /* 0x000fea0003800000 */
.L_x_145:
        /* <DEDUP_REMOVED lines=9> */
.L_x_148:
[----:B------:R-:W-:Y:S05]  /*42a0*/  BSYNC B0 ;  /* 0x0000000000007941 */ /* 0x000fea0003800000 */
.L_x_147:
[----:B01-345:R-:W-:Y:S01]  /*42b0*/  HADD2.F32 R12, -RZ, R88.H0_H0 ;  /* 0x20000058ff0c7230 */ /* 0x03bfe20000004100 */
        /* <DEDUP_REMOVED lines=8> */
.L_x_150:
[----:B------:R-:W-:Y:S05]  /*4340*/  BSYNC B0 ;  /* 0x0000000000007941 */ /* 0x000fea0003800000 */
.L_x_149:
[----:B0----5:R-:W-:Y:S01]  /*4350*/  HADD2.F32 R12, -RZ, R88.H0_H0 ;  /* 0x20000058ff0c7230 */ /* 0x021fe20000004100 */
[----:B------:R-:W-:Y:S01]  /*4360*/  ISETP.GT.AND P1, PT, R0, 0x79, P0 ;  /* 0x000000790000780c */ /* 0x000fe20000724270 */
[----:B------:R-:W-:Y:S01]  /*4370*/  BSSY B0, `(.L_x_151) ;  /* 0x000000b000007945 */ /* 0x000fe20003800000 */
[----:B------:R-:W-:Y:S02]  /*4380*/  IADD3 R91, P0, R2, 0x40, RZ ;  /* 0x00000040025b7810 */ /* 0x000fe40007f1e0ff */
[----:B------:R-:W-:Y:S01]  /*4390*/  FMUL R13, R12, R9 ;  /* 0x000000090c0d7220 */ /* 0x000fe20000400000 */
[----:B------:R-:W-:-:S03]  /*43a0*/  @P3 IMAD.MOV.U32 R12, RZ, RZ, R22 ;  /* 0x000000ffff0c3224 */ /* 0x000fc600078e0016 */
[----:B------:R-:W-:-:S05]  /*43b0*/  FFMA R13, R150, R8, R13 ;  /* 0x00000008960d7223 */ /* 0x000fca000000000d */
[----:B------:R-:W-:-:S04]  /*43c0*/  F2FP.F16.F32.PACK_AB R13, RZ, R13 ;  /* 0x0000000dff0d723e */ /* 0x000fc800000000ff */
[----:B------:R-:W-:Y:S01]  /*43d0*/  PRMT R20, R13, 0x7610, R20 ;  /* 0x000076100d147816 */ /* 0x000fe20000000014 */
[----:B------:R-:W-:-:S05]  /*43e0*/  @P3 IMAD.MOV.U32 R13, RZ, RZ, R23 ;  /* 0x000000ffff0d3224 */ /* 0x000fca00078e0017 */
[----:B------:R0:W-:Y:S01]  /*43f0*/  @P3 STG.E.U16 desc[UR12][R12.64+0xf0], R20 ;  /* 0x0000f0140c003986 */ /* 0x0001e2000c10150c */
[----:B------:R-:W-:Y:S05]  /*4400*/  @!P1 BRA `(.L_x_152) ;  /* 0x0000000000049947 */ /* 0x000fea0003800000 */
[----:B------:R3:W5:Y:S02]  /*4410*/  LDG.E.LTC128B.U16 R88, desc[UR12][R18.64+0xf2] ;  /* 0x0000f20c12587981 */ /* 0x000764000c1e1520 */
.L_x_152:
[----:B------:R-:W-:Y:S05]  /*4420*/  BSYNC B0 ;  /* 0x0000000000007941 */ /* 0x000fea0003800000 */
.L_x_151:
[----:B-----5:R-:W-:Y:S02]  /*4430*/  HADD2.F32 R2, -RZ, R88.H0_H0 ;  /* 0x20000058ff027230 */ /* 0x020fe40000004100 */
[----:B------:R-:W-:Y:S01]  /*4440*/  IMAD.X R3, RZ, RZ, R3, P0 ;  /* 0x000000ffff037224 */ /* 0x000fe200000e0603 */
[----:B------:R-:W-:Y:S01]  /*4450*/  ISETP.GT.AND P0, PT, R10, 0x40, PT ;  /* 0x000000400a00780c */ /* 0x000fe20003f04270 */
[----:B0-----:R-:W-:-:S04]  /*4460*/  IMAD.WIDE.U32 R12, R91, UR6, R4 ;  /* 0x000000065b0c7c25 */ /* 0x001fc8000f8e0004 */
[----:B------:R-:W-:Y:S01]  /*4470*/  FMUL R2, R2, R9 ;  /* 0x0000000902027220 */ /* 0x000fe20000400000 */
[----:B------:R-:W-:Y:S01]  /*4480*/  ISETP.GT.AND P3, PT, R0, RZ, P0 ;  /* 0x000000ff0000720c */ /* 0x000fe20000764270 */
[----:B-123--:R-:W-:Y:S02]  /*4490*/  IMAD R18, R3, UR6, RZ ;  /* 0x0000000603127c24 */ /* 0x00efe4000f8e02ff */
[----:B------:R-:W-:Y:S02]  /*44a0*/  FFMA R2, R151, R8, R2 ;  /* 0x0000000897027223 */ /* 0x000fe40000000002 */
[----:B------:R-:W-:-:S03]  /*44b0*/  IMAD R93, R91, UR7, R18 ;  /* 0x000000075b5d7c24 */ /* 0x000fc6000f8e0212 */
[----:B------:R-:W-:Y:S01]  /*44c0*/  F2FP.F16.F32.PACK_AB R18, RZ, R2 ;  /* 0x00000002ff12723e */ /* 0x000fe200000000ff */
[----:B------:R-:W-:Y:S01]  /*44d0*/  IMAD.IADD R3, R13, 0x1, R93 ;  /* 0x000000010d037824 */ /* 0x000fe200078e025d */
[----:B------:R-:W-:-:S03]  /*44e0*/  LEA R2, P2, R12, UR8, 0x1 ;  /* 0x000000080c027c11 */ /* 0x000fc6000f8408ff */
[----:B------:R0:W-:Y:S01]  /*44f0*/  @P1 STG.E.U16 desc[UR12][R22.64+0xf2], R18 ;  /* 0x0000f21216001986 */ /* 0x0001e2000c10150c */
        /* <DEDUP_REMOVED lines=15> */
.L_x_154:
[----:B------:R-:W-:Y:S05]  /*45f0*/  BSYNC B0 ;  /* 0x0000000000007941 */ /* 0x000fea0003800000 */
.L_x_153:
[----:B-----5:R-:W-:Y:S01]  /*4600*/  HADD2.F32 R16, -RZ, R88.H0_H0 ;  /* 0x20000058ff107230 */ /* 0x020fe20000004100 */
[----:B------:R-:W-:Y:S01]  /*4610*/  ISETP.GT.AND P1, PT, R10, 0x48, PT ;  /* 0x000000480a00780c */ /* 0x000fe20003f24270 */
[----:B------:R-:W-:Y:S01]  /*4620*/  IMAD.WIDE.U32 R14, R91, UR6, R14 ;  /* 0x000000065b0e7c25 */ /* 0x000fe2000f8e000e */
[----:B------:R-:W-:Y:S03]  /*4630*/  BSSY B0, `(.L_x_155) ;  /* 0x000000e000007945 */ /* 0x000fe60003800000 */
[----:B------:R-:W-:Y:S01]  /*4640*/  FMUL R16, R16, R9 ;  /* 0x0000000910107220 */ /* 0x000fe20000400000 */
[----:B------:R-:W-:Y:S01]  /*4650*/  @P2 IMAD.MOV.U32 R10, RZ, RZ, R12 ;  /* 0x000000ffff0a2224 */ /* 0x000fe200078e000c */
[----:B0-----:R-:W-:Y:S02]  /*4660*/  IADD3 R11, P3, R4, R14, RZ ;  /* 0x0000000e040b7210 */ /* 0x001fe40007f7e0ff */
[----:B------:R-:W-:-:S02]  /*4670*/  FFMA R16, R25, R8, R16 ;  /* 0x0000000819107223 */ /* 0x000fc40000000010 */
[----:B------:R-:W-:Y:S02]  /*4680*/  IADD3.X R14, R5, R93, R15, P3, !PT ;  /* 0x0000005d050e7210 */ /* 0x000fe40001ffe40f */
[C---:B------:R-:W-:Y:S02]  /*4690*/  LEA R4, P4, R11.reuse, UR8, 0x1 ;  /* 0x000000080b047c11 */ /* 0x040fe4000f8808ff */
[----:B------:R-:W-:Y:S02]  /*46a0*/  F2FP.F16.F32.PACK_AB R16, RZ, R16 ;  /* 0x00000010ff10723e */ /* 0x000fe400000000ff */
[----:B------:R-:W-:Y:S01]  /*46b0*/  LEA.HI.X R5, R11, UR9, R14, 0x1, P4 ;  /* 0x000000090b057c11 */ /* 0x000fe2000a0f0c0e */
[----:B------:R-:W-:Y:S01]  /*46c0*/  @P2 IMAD.MOV.U32 R11, RZ, RZ, R13 ;  /* 0x000000ffff0b2224 */ /* 0x000fe200078e000d */
[----:B------:R-:W-:-:S04]  /*46d0*/  ISETP.GT.AND P3, PT, R0, RZ, P1 ;  /* 0x000000ff0000720c */ /* 0x000fc80000f64270 */
[----:B------:R0:W-:Y:S09]  /*46e0*/  @P2 STG.E.U16 desc[UR12][R10.64+0x2], R16 ;  /* 0x000002100a002986 */ /* 0x0001f2000c10150c */
[----:B------:R-:W-:Y:S05]  /*46f0*/  @!P3 BRA `(.L_x_156) ;  /* 0x000000000004b947 */ /* 0x000fea0003800000 */
[----:B------:R2:W5:Y:S02]  /*4700*/  LDG.E.LTC128B.U16 R88, desc[UR12][R4.64] ;  /* 0x0000000c04587981 */ /* 0x000564000c1e1520 */
.L_x_156:
[----:B------:R-:W-:Y:S05]  /*4710*/  BSYNC B0 ;  /* 0x0000000000007941 */ /* 0x000fea0003800000 */
.L_x_155:
[----:B0----5:R-:W-:Y:S01]  /*4720*/  HADD2.F32 R10, -RZ, R88.H0_H0 ;  /* 0x20000058ff0a7230 */ /* 0x021fe20000004100 */
[----:B------:R-:W-:Y:S01]  /*4730*/  IADD3 R14, P4, R12, R17, RZ ;  /* 0x000000110c0e7210 */ /* 0x000fe20007f9e0ff */
[----:B------:R-:W-:Y:S01]  /*4740*/  BSSY B0, `(.L_x_157) ;  /* 0x0000009000007945 */ /* 0x000fe20003800000 */
[----:B------:R-:W-:Y:S02]  /*4750*/  ISETP.GT.AND P2, PT, R0, 0x1, P1 ;  /* 0x000000010000780c */ /* 0x000fe40000f44270 */
[----:B------:R-:W-:Y:S01]  /*4760*/  FMUL R11, R10, R9 ;  /* 0x000000090a0b7220 */ /* 0x000fe20000400000 */
[----:B------:R-:W-:-:S03]  /*4770*/  IMAD.X R15, R13, 0x1, R21, P4 ;  /* 0x000000010d0f7824 */ /* 0x000fc600020e0615 */
[----:B------:R-:W-:-:S05]  /*4780*/  FFMA R11, R26, R8, R11 ;  /* 0x000000081a0b7223 */ /* 0x000fca000000000b */
[----:B------:R-:W-:-:S05]  /*4790*/  F2FP.F16.F32.PACK_AB R11, RZ, R11 ;  /* 0x0000000bff0b723e */ /* 0x000fca00000000ff */
[----:B------:R0:W-:Y:S01]  /*47a0*/  @P3 STG.E.U16 desc[UR12][R14.64], R11 ;  /* 0x0000000b0e003986 */ /* 0x0001e2000c10150c */
[----:B------:R-:W-:Y:S05]  /*47b0*/  @!P2 BRA `(.L_x_158) ;  /* 0x000000000004a947 */ /* 0x000fea0003800000 */
[----:B------:R3:W5:Y:S02]  /*47c0*/  LDG.E.LTC128B.U16 R88, desc[UR12][R4.64+0x2] ;  /* 0x0000020c04587981 */ /* 0x000764000c1e1520 */
.L_x_158:
[----:B------:R-:W-:Y:S05]  /*47d0*/  BSYNC B0 ;  /* 0x0000000000007941 */ /* 0x000fea0003800000 */
.L_x_157:
[----:B-----5:R-:W-:Y:S01]  /*47e0*/  HADD2.F32 R10, -RZ, R88.H0_H0 ;  /* 0x20000058ff0a7230 */ /* 0x020fe20000004100 */
[----:B------:R-:W-:Y:S01]  /*47f0*/  ISETP.GT.AND P3, PT, R0, 0x8, P0 ;  /* 0x000000080000780c */ /* 0x000fe20000764270 */
[----:B0-----:R-:W-:Y:S01]  /*4800*/  @P2 IMAD.MOV.U32 R11, RZ, RZ, R15 ;  /* 0x000000ffff0b2224 */ /* 0x001fe200078e000f */
[----:B------:R-:W-:Y:S02]  /*4810*/  BSSY B0, `(.L_x_159) ;  /* 0x0000009000007945 */ /* 0x000fe40003800000 */
[----:B------:R-:W-:-:S04]  /*4820*/  FMUL R10, R10, R9 ;  /* 0x000000090a0a7220 */ /* 0x000fc80000400000 */
[----:B------:R-:W-:-:S05]  /*4830*/  FFMA R10, R27, R8, R10 ;  /* 0x000000081b0a7223 */ /* 0x000fca000000000a */
[----:B------:R-:W-:-:S04]  /*4840*/  F2FP.F16.F32.PACK_AB R10, RZ, R10 ;  /* 0x0000000aff0a723e */ /* 0x000fc800000000ff */
[----:B------:R-:W-:Y:S01]  /*4850*/  PRMT R16, R10, 0x7610, R16 ;  /* 0x000076100a107816 */ /* 0x000fe20000000010 */
[----:B------:R-:W-:-:S05]  /*4860*/  @P2 IMAD.MOV.U32 R10, RZ, RZ, R14 ;  /* 0x000000ffff0a2224 */ /* 0x000fca00078e000e */
[----:B------:R0:W-:Y:S01]  /*4870*/  @P2 STG.E.U16 desc[UR12][R10.64+0x2], R16 ;  /* 0x000002100a002986 */ /* 0x0001e2000c10150c */
[----:B------:R-:W-:Y:S05]  /*4880*/  @!P3 BRA `(.L_x_160) ;  /* 0x000000000004b947 */ /* 0x000fea0003800000 */
[----:B------:R4:W5:Y:S02]  /*4890*/  LDG.E.LTC128B.U16 R88, desc[UR12][R2.64+0x10] ;  /* 0x0000100c02587981 */ /* 0x000964000c1e1520 */
.L_x_160:
[----:B------:R-:W-:Y:S05]  /*48a0*/  BSYNC B0 ;  /* 0x0000000000007941 */ /* 0x000fea0003800000 */
.L_x_159:
[----:B0----5:R-:W-:Y:S01]  /*48b0*/  HADD2.F32 R10, -RZ, R88.H0_H0 ;  /* 0x20000058ff0a7230 */ /* 0x021fe20000004100 */
[----:B------:R-:W-:Y:S01]  /*48c0*/  ISETP.GT.AND P2, PT, R0, 0x9, P0 ;  /* 0x000000090000780c */ /* 0x000fe20000744270 */
[----:B------:R-:W-:Y:S03]  /*48d0*/  BSSY B0, `(.L_x_161) ;  /* 0x000000a000007945 */ /* 0x000fe60003800000 */
[----:B------:R-:W-:Y:S01]  /*48e0*/  FMUL R11, R10, R9 ;  /* 0x000000090a0b7220 */ /* 0x000fe20000400000 */
[----:B------:R-:W-:-:S03]  /*48f0*/  IMAD.MOV.U32 R10, RZ, RZ, R12 ;  /* 0x000000ffff0a7224 */ /* 0x000fc600078e000c */
[----:B------:R-:W-:-:S05]  /*4900*/  FFMA R11, R28, R8, R11 ;  /* 0x000000081c0b7223 */ /* 0x000fca000000000b */
[----:B------:R-:W-:-:S04]  /*4910*/  F2FP.F16.F32.PACK_AB R11, RZ, R11 ;  /* 0x0000000bff0b723e */ /* 0x000fc800000000ff */
[----:B------:R-:W-:Y:S01]  /*4920*/  PRMT R16, R11, 0x7610, R16 ;  /* 0x000076100b107816 */ /* 0x000fe20000000010 */
[----:B------:R-:W-:-:S05]  /*4930*/  IMAD.MOV.U32 R11, RZ, RZ, R13 ;  /* 0x000000ffff0b7224 */ /* 0x000fca00078e000d */
[----:B------:R0:W-:Y:S01]  /*4940*/  @P3 STG.E.U16 desc[UR12][R10.64+0x10], R16 ;  /* 0x000010100a003986 */ /* 0x0001e2000c10150c */
[----:B------:R-:W-:Y:S05]  /*4950*/  @!P2 BRA `(.L_x_162) ;  /* 0x000000000004a947 */ /* 0x000fea0003800000 */
[----:B------:R0:W5:Y:S02]  /*4960*/  LDG.E.LTC128B.U16 R88, desc[UR12][R2.64+0x12] ;  /* 0x0000120c02587981 */ /* 0x000164000c1e1520 */
.L_x_162:
[----:B------:R-:W-:Y:S05]  /*4970*/  BSYNC B0 ;  /* 0x0000000000007941 */ /* 0x000fea0003800000 */
.L_x_161:
        /* <DEDUP_REMOVED lines=9> */
.L_x_164:
[----:B------:R-:W-:Y:S05]  /*4a10*/  BSYNC B0 ;  /* 0x0000000000007941 */ /* 0x000fea0003800000 */
.L_x_163:
        /* <DEDUP_REMOVED lines=9> */
.L_x_166:
[----:B------:R-:W-:Y:S05]  /*4ab0*/  BSYNC B0 ;  /* 0x0000000000007941 */ /* 0x000fea0003800000 */
.L_x_165:
[----:B-----5:R-:W-:Y:S01]  /*4ac0*/  HADD2.F32 R12, -RZ, R88.H0_H0 ;  /* 0x20000058ff0c7230 */ /* 0x020fe20000004100 */
[----:B------:R-:W-:Y:S01]  /*4ad0*/  IADD3 R6, P4, P5, R17, R6, R19 ;  /* 0x0000000611067210 */ /* 0x000fe20007d9e013 */
[----:B------:R-:W-:Y:S01]  /*4ae0*/  BSSY B0, `(.L_x_167) ;  /* 0x0000009000007945 */ /* 0x000fe20003800000 */
[----:B------:R-:W-:Y:S02]  /*4af0*/  ISETP.GT.AND P3, PT, R0, 0x10, P0 ;  /* 0x000000100000780c */ /* 0x000fe40000764270 */
[----:B------:R-:W-:Y:S01]  /*4b00*/  FMUL R12, R12, R9 ;  /* 0x000000090c0c7220 */ /* 0x000fe20000400000 */
[----:B------:R-:W-:-:S03]  /*4b10*/  IADD3.X R7, R21, R7, R89, P4, P5 ;  /* 0x0000000715077210 */ /* 0x000fc600027ea459 */
[----:B------:R-:W-:-:S05]  /*4b20*/  FFMA R12, R31, R8, R12 ;  /* 0x000000081f0c7223 */ /* 0x000fca000000000c */
[----:B------:R-:W-:-:S05]  /*4b30*/  F2FP.F16.F32.PACK_AB R12, RZ, R12 ;  /* 0x0000000cff0c723e */ /* 0x000fca00000000ff */
[----:B------:R0:W-:Y:S01]  /*4b40*/  @P2 STG.E.U16 desc[UR12][R6.64+0x12], R12 ;  /* 0x0000120c06002986 */ /* 0x0001e2000c10150c */
[----:B------:R-:W-:Y:S05]  /*4b50*/  @!P3 BRA `(.L_x_168) ;  /* 0x000000000004b947 */ /* 0x000fea0003800000 */
[----:B------:R0:W5:Y:S02]  /*4b60*/  LDG.E.LTC128B.U16 R88, desc[UR12][R2.64+0x20] ;  /* 0x0000200c02587981 */ /* 0x000164000c1e1520 */
.L_x_168:
[----:B------:R-:W-:Y:S05]  /*4b70*/  BSYNC B0 ;  /* 0x0000000000007941 */ /* 0x000fea0003800000 */
.L_x_167:
        /* <DEDUP_REMOVED lines=9> */
.L_x_170:
[----:B------:R-:W-:Y:S05]  /*4c10*/  BSYNC B0 ;  /* 0x0000000000007941 */ /* 0x000fea0003800000 */
.L_x_169:
        /* <DEDUP_REMOVED lines=9> */
.L_x_172:
[----:B------:R-:W-:Y:S05]  /*4cb0*/  BSYNC B0 ;  /* 0x0000000000007941 */ /* 0x000fea0003800000 */
.L_x_171:
        /* <DEDUP_REMOVED lines=9> */
.L_x_174:
[----:B------:R-:W-:Y:S05]  /*4d50*/  BSYNC B0 ;  /* 0x0000000000007941 */ /* 0x000fea0003800000 */
.L_x_173:
        /* <DEDUP_REMOVED lines=9> */
.L_x_176:
[----:B------:R-:W-:Y:S05]  /*4df0*/  BSYNC B0 ;  /* 0x0000000000007941 */ /* 0x000fea0003800000 */
.L_x_175:
        /* <DEDUP_REMOVED lines=9> */
.L_x_178:
[----:B------:R-:W-:Y:S05]  /*4e90*/  BSYNC B0 ;  /* 0x0000000000007941 */ /* 0x000fea0003800000 */
.L_x_177:
        /* <DEDUP_REMOVED lines=9> */
.L_x_180:
[----:B------:R-:W-:Y:S05]  /*4f30*/  BSYNC B0 ;  /* 0x0000000000007941 */ /* 0x000fea0003800000 */
.L_x_179:
        /* <DEDUP_REMOVED lines=9> */
.L_x_182:
[----:B------:R-:W-:Y:S05]  /*4fd0*/  BSYNC B0 ;  /* 0x0000000000007941 */ /* 0x000fea0003800000 */
.L_x_181:
        /* <DEDUP_REMOVED lines=9> */
.L_x_184:
[----:B------:R-:W-:Y:S05]  /*5070*/  BSYNC B0 ;  /* 0x0000000000007941 */ /* 0x000fea0003800000 */
.L_x_183:
        /* <DEDUP_REMOVED lines=9> */
.L_x_186:
[----:B------:R-:W-:Y:S05]  /*5110*/  BSYNC B0 ;  /* 0x0000000000007941 */ /* 0x000fea0003800000 */
.L_x_185:
        /* <DEDUP_REMOVED lines=9> */
.L_x_188:
[----:B------:R-:W-:Y:S05]  /*51b0*/  BSYNC B0 ;  /* 0x0000000000007941 */ /* 0x000fea0003800000 */
.L_x_187:
        /* <DEDUP_REMOVED lines=9> */
.L_x_190:
[----:B------:R-:W-:Y:S05]  /*5250*/  BSYNC B0 ;  /* 0x0000000000007941 */ /* 0x000fea0003800000 */
.L_x_189:
        /* <DEDUP_REMOVED lines=9> */
.L_x_192:
[----:B------:R-:W-:Y:S05]  /*52f0*/  BSYNC B0 ;  /* 0x0000000000007941 */ /* 0x000fea0003800000 */
.L_x_191:
        /* <DEDUP_REMOVED lines=9> */
.L_x_194:
[----:B------:R-:W-:Y:S05]  /*5390*/  BSYNC B0 ;  /* 0x0000000000007941 */ /* 0x000fea0003800000 */
.L_x_193:
        /* <DEDUP_REMOVED lines=9> */
.L_x_196:
[----:B------:R-:W-:Y:S05]  /*5430*/  BSYNC B0 ;  /* 0x0000000000007941 */ /* 0x000fea0003800000 */
.L_x_195:
        /* <DEDUP_REMOVED lines=9> */
.L_x_198:
[----:B------:R-:W-:Y:S05]  /*54d0*/  BSYNC B0 ;  /* 0x0000000000007941 */ /* 0x000fea0003800000 */
.L_x_197:
        /* <DEDUP_REMOVED lines=9> */
.L_x_200:
[----:B------:R-:W-:Y:S05]  /*5570*/  BSYNC B0 ;  /* 0x0000000000007941 */ /* 0x000fea0003800000 */
.L_x_199:
        /* <DEDUP_REMOVED lines=9> */
.L_x_202:
[----:B------:R-:W-:Y:S05]  /*5610*/  BSYNC B0 ;  /* 0x0000000000007941 */ /* 0x000fea0003800000 */
.L_x_201:
        /* <DEDUP_REMOVED lines=9> */
.L_x_204:
[----:B------:R-:W-:Y:S05]  /*56b0*/  BSYNC B0 ;  /* 0x0000000000007941 */ /* 0x000fea0003800000 */
.L_x_203:
        /* <DEDUP_REMOVED lines=9> */
.L_x_206:
[----:B------:R-:W-:Y:S05]  /*5750*/  BSYNC B0 ;  /* 0x0000000000007941 */ /* 0x000fea0003800000 */
.L_x_205:
        /* <DEDUP_REMOVED lines=9> */
.L_x_208:
[----:B------:R-:W-:Y:S05]  /*57f0*/  BSYNC B0 ;  /* 0x0000000000007941 */ /* 0x000fea0003800000 */
.L_x_207:
        /* <DEDUP_REMOVED lines=9> */
.L_x_210:
[----:B------:R-:W-:Y:S05]  /*5890*/  BSYNC B0 ;  /* 0x0000000000007941 */ /* 0x000fea0003800000 */
.L_x_209:
        /* <DEDUP_REMOVED lines=9> */
.L_x_212:
[----:B------:R-:W-:Y:S05]  /*5930*/  BSYNC B0 ;  /* 0x0000000000007941 */ /* 0x000fea0003800000 */
.L_x_211:
        /* <DEDUP_REMOVED lines=9> */
.L_x_214:
[----:B------:R-:W-:Y:S05]  /*59d0*/  BSYNC B0 ;  /* 0x0000000000007941 */ /* 0x000fea0003800000 */
.L_x_213:
        /* <DEDUP_REMOVED lines=9> */
.L_x_216:
[----:B------:R-:W-:Y:S05]  /*5a70*/  BSYNC B0 ;  /* 0x0000000000007941 */ /* 0x000fea0003800000 */
.L_x_215:
        /* <DEDUP_REMOVED lines=9> */
.L_x_218:
[----:B------:R-:W-:Y:S05]  /*5b10*/  BSYNC B0 ;  /* 0x0000000000007941 */ /* 0x000fea0003800000 */
.L_x_217:
        /* <DEDUP_REMOVED lines=9> */
.L_x_220:
[----:B------:R-:W-:Y:S05]  /*5bb0*/  BSYNC B0 ;  /* 0x0000000000007941 */ /* 0x000fea0003800000 */
.L_x_219:
        /* <DEDUP_REMOVED lines=9> */
.L_x_222:
[----:B------:R-:W-:Y:S05]  /*5c50*/  BSYNC B0 ;  /* 0x0000000000007941 */ /* 0x000fea0003800000 */
.L_x_221:
        /* <DEDUP_REMOVED lines=9> */
.L_x_224:
[----:B------:R-:W-:Y:S05]  /*5cf0*/  BSYNC B0 ;  /* 0x0000000000007941 */ /* 0x000fea0003800000 */
.L_x_223:
        /* <DEDUP_REMOVED lines=9> */
.L_x_226:
[----:B------:R-:W-:Y:S05]  /*5d90*/  BSYNC B0 ;  /* 0x0000000000007941 */ /* 0x000fea0003800000 */
.L_x_225:
        /* <DEDUP_REMOVED lines=9> */
.L_x_228:
[----:B------:R-:W-:Y:S05]  /*5e30*/  BSYNC B0 ;  /* 0x0000000000007941 */ /* 0x000fea0003800000 */
.L_x_227:
        /* <DEDUP_REMOVED lines=9> */
.L_x_230:
[----:B------:R-:W-:Y:S05]  /*5ed0*/  BSYNC B0 ;  /* 0x0000000000007941 */ /* 0x000fea0003800000 */
.L_x_229:
        /* <DEDUP_REMOVED lines=9> */
.L_x_232:
[----:B------:R-:W-:Y:S05]  /*5f70*/  BSYNC B0 ;  /* 0x0000000000007941 */ /* 0x000fea0003800000 */
.L_x_231:
        /* <DEDUP_REMOVED lines=9> */
.L_x_234:
[----:B------:R-:W-:Y:S05]  /*6010*/  BSYNC B0 ;  /* 0x0000000000007941 */ /* 0x000fea0003800000 */
.L_x_233:
        /* <DEDUP_REMOVED lines=9> */
.L_x_236:
[----:B------:R-:W-:Y:S05]  /*60b0*/  BSYNC B0 ;  /* 0x0000000000007941 */ /* 0x000fea0003800000 */
.L_x_235:
        /* <DEDUP_REMOVED lines=9> */
.L_x_238:
[----:B------:R-:W-:Y:S05]  /*6150*/  BSYNC B0 ;  /* 0x0000000000007941 */ /* 0x000fea0003800000 */
.L_x_237:
        /* <DEDUP_REMOVED lines=9> */
.L_x_240:
[----:B------:R-:W-:Y:S05]  /*61f0*/  BSYNC B0 ;  /* 0x0000000000007941 */ /* 0x000fea0003800000 */
.L_x_239:
        /* <DEDUP_REMOVED lines=9> */
.L_x_242:
[----:B------:R-:W-:Y:S05]  /*6290*/  BSYNC B0 ;  /* 0x0000000000007941 */ /* 0x000fea0003800000 */
.L_x_241:
        /* <DEDUP_REMOVED lines=9> */
.L_x_244:
[----:B------:R-:W-:Y:S05]  /*6330*/  BSYNC B0 ;  /* 0x0000000000007941 */ /* 0x000fea0003800000 */
.L_x_243:
        /* <DEDUP_REMOVED lines=9> */
.L_x_246:
[----:B------:R-:W-:Y:S05]  /*63d0*/  BSYNC B0 ;  /* 0x0000000000007941 */ /* 0x000fea0003800000 */
.L_x_245:
        /* <DEDUP_REMOVED lines=9> */
.L_x_248:
[----:B------:R-:W-:Y:S05]  /*6470*/  BSYNC B0 ;  /* 0x0000000000007941 */ /* 0x000fea0003800000 */
.L_x_247:
        /* <DEDUP_REMOVED lines=9> */
.L_x_250:
[----:B------:R-:W-:Y:S05]  /*6510*/  BSYNC B0 ;  /* 0x0000000000007941 */ /* 0x000fea0003800000 */
.L_x_249:
        /* <DEDUP_REMOVED lines=9> */
.L_x_252:
[----:B------:R-:W-:Y:S05]  /*65b0*/  BSYNC B0 ;  /* 0x0000000000007941 */ /* 0x000fea0003800000 */
.L_x_251:
        /* <DEDUP_REMOVED lines=9> */
.L_x_254:
[----:B------:R-:W-:Y:S05]  /*6650*/  BSYNC B0 ;  /* 0x0000000000007941 */ /* 0x000fea0003800000 */
.L_x_253:
        /* <DEDUP_REMOVED lines=9> */
.L_x_256:
[----:B------:R-:W-:Y:S05]  /*66f0*/  BSYNC B0 ;  /* 0x0000000000007941 */ /* 0x000fea0003800000 */
.L_x_255:
        /* <DEDUP_REMOVED lines=9> */
.L_x_258:
[----:B------:R-:W-:Y:S05]  /*6790*/  BSYNC B0 ;  /* 0x0000000000007941 */ /* 0x000fea0003800000 */
.L_x_257:
        /* <DEDUP_REMOVED lines=9> */
.L_x_260:
[----:B------:R-:W-:Y:S05]  /*6830*/  BSYNC B0 ;  /* 0x0000000000007941 */ /* 0x000fea0003800000 */
.L_x_259:
        /* <DEDUP_REMOVED lines=9> */
.L_x_262:
[----:B------:R-:W-:Y:S05]  /*68d0*/  BSYNC B0 ;  /* 0x0000000000007941 */ /* 0x000fea0003800000 */
.L_x_261:
        /* <DEDUP_REMOVED lines=9> */
.L_x_264:
[----:B------:R-:W-:Y:S05]  /*6970*/  BSYNC B0 ;  /* 0x0000000000007941 */ /* 0x000fea0003800000 */
.L_x_263:
        /* <DEDUP_REMOVED lines=9> */
.L_x_266:
[----:B------:R-:W-:Y:S05]  /*6a10*/  BSYNC B0 ;  /* 0x0000000000007941 */ /* 0x000fea0003800000 */
.L_x_265:
        /* <DEDUP_REMOVED lines=9> */
.L_x_268:
[----:B------:R-:W-:Y:S05]  /*6ab0*/  BSYNC B0 ;  /* 0x0000000000007941 */ /* 0x000fea0003800000 */
.L_x_267:
        /* <DEDUP_REMOVED lines=9> */
.L_x_270:
[----:B------:R-:W-:Y:S05]  /*6b50*/  BSYNC B0 ;  /* 0x0000000000007941 */ /* 0x000fea0003800000 */
.L_x_269:
        /* <DEDUP_REMOVED lines=9> */
.L_x_272:
[----:B------:R-:W-:Y:S05]  /*6bf0*/  BSYNC B0 ;  /* 0x0000000000007941 */ /* 0x000fea0003800000 */
.L_x_271:
        /* <DEDUP_REMOVED lines=9> */
.L_x_274:
[----:B------:R-:W-:Y:S05]  /*6c90*/  BSYNC B0 ;  /* 0x0000000000007941 */ /* 0x000fea0003800000 */
.L_x_273:
[----:B01--45:R-:W-:Y:S01]  /*6ca0*/  HADD2.F32 R2, -RZ, R88.H0_H0 ;  /* 0x20000058ff027230 */ /* 0x033fe20000004100 */
        /* <DEDUP_REMOVED lines=8> */
.L_x_276:
[----:B------:R-:W-:Y:S05]  /*6d30*/  BSYNC B0 ;  /* 0x0000000000007941 */ /* 0x000fea0003800000 */
.L_x_275:
[----:B0----5:R-:W-:Y:S01]  /*6d40*/  HADD2.F32 R2, -RZ, R88.H0_H0 ;  /* 0x20000058ff027230 */ /* 0x021fe20000004100 */
[----:B------:R-:W-:Y:S01]  /*6d50*/  ISETP.GT.AND P1, PT, R0, 0x79, P1 ;  /* 0x000000790000780c */ /* 0x000fe20000f24270 */
[----:B------:R-:W-:Y:S03]  /*6d60*/  BSSY B0, `(.L_x_277) ;  /* 0x000000a000007945 */ /* 0x000fe60003800000 */
        /* <DEDUP_REMOVED lines=9> */
.L_x_278:
[----:B------:R-:W-:Y:S05]  /*6e00*/  BSYNC B0 ;  /* 0x0000000000007941 */ /* 0x000fea0003800000 */
.L_x_277:
[----:B-----5:R-:W-:-:S05]  /*6e10*/  HADD2.F32 R88, -RZ, R88.H0_H0 ;  /* 0x20000058ff587230 */ /* 0x020fca0000004100 */
[----:B------:R-:W-:-:S04]  /*6e20*/  FMUL R88, R88, R9 ;  /* 0x0000000958587220 */ /* 0x000fc80000400000 */
[----:B------:R-:W-:Y:S01]  /*6e30*/  FFMA R88, R87, R8, R88 ;  /* 0x0000000857587223 */ /* 0x000fe20000000058 */
[----:B------:R-:W-:Y:S06]  /*6e40*/  @!P1 EXIT ;  /* 0x000000000000994d */ /* 0x000fec0003800000 */
[----:B------:R-:W-:-:S05]  /*6e50*/  F2FP.F16.F32.PACK_AB R88, RZ, R88 ;  /* 0x00000058ff58723e */ /* 0x000fca00000000ff */
[----:B------:R-:W-:Y:S01]  /*6e60*/  STG.E.U16 desc[UR12][R6.64+0xf2], R88 ;  /* 0x0000f25806007986 */ /* 0x000fe2000c10150c */
[----:B------:R-:W-:Y:S05]  /*6e70*/  EXIT ;  /* 0x000000000000794d */ /* 0x000fea0003800000 */
.L_x_28:
[----:B------:R-:W-:Y:S01]  /*6e80*/  ULDC.64 UR4, c[0x0][0x5c8] ;  /* 0x0001720000047ab9 */ /* 0x000fe20000000a00 */
[-C--:B------:R-:W-:Y:S01]  /*6e90*/  FMUL R88, R88, R8.reuse ;  /* 0x0000000858587220 */ /* 0x080fe20000400000 */
[----:B------:R-:W-:Y:S01]  /*6ea0*/  LEA R2, P1, R14, UR4, 0x1 ;  /* 0x000000040e027c11 */ /* 0x000fe2000f8208ff */
[----:B------:R-:W-:Y:S01]  /*6eb0*/  IMAD.SHL.U32 R9, R21, 0x2, RZ ;  /* 0x0000000215097824 */ /* 0x000fe200078e00ff */
[----:B------:R-:W-:Y:S01]  /*6ec0*/  ISETP.GT.AND P3, PT, R10, 0x8, PT ;  /* 0x000000080a00780c */ /* 0x000fe20003f64270 */
[-C--:B------:R-:W-:Y:S01]  /*6ed0*/  FMUL R89, R89, R8.reuse ;  /* 0x0000000859597220 */ /* 0x080fe20000400000 */
[----:B------:R-:W-:Y:S01]  /*6ee0*/  LEA.HI.X R3, R14, UR5, R19, 0x1, P1 ;  /* 0x000000050e037c11 */ /* 0x000fe200088f0c13 */
[----:B------:R-:W-:Y:S01]  /*6ef0*/  FMUL R90, R90, R8 ;  /* 0x000000085a5a7220 */ /* 0x000fe20000400000 */
[----:B------:R-:W-:Y:S01]  /*6f00*/  F2FP.F16.F32.PACK_AB R88, RZ, R88 ;  /* 0x00000058ff58723e */ /* 0x000fe200000000ff */
[-C--:B------:R-:W-:Y:S01]  /*6f10*/  FMUL R91, R91, R8.reuse ;  /* 0x000000085b5b7220 */ /* 0x080fe20000400000 */
[----:B------:R-:W-:Y:S01]  /*6f20*/  ISETP.GT.AND P4, PT, R0, 0x1, P2 ;  /* 0x000000010000780c */ /* 0x000fe20001784270 */
[-C--:B------:R-:W-:Y:S01]  /*6f30*/  FMUL R92, R92, R8.reuse ;  /* 0x000000085c5c7220 */ /* 0x080fe20000400000 */
[----:B------:R-:W-:Y:S01]  /*6f40*/  ISETP.GT.AND P1, PT, R0, RZ, P3 ;  /* 0x000000ff0000720c */ /* 0x000fe20001f24270 */
[----:B------:R-:W-:Y:S01]  /*6f50*/  @P0 STG.E.U16 desc[UR12][R2.64], R88 ;  /* 0x0000005802000986 */ /* 0x000fe2000c10150c */
[----:B------:R-:W-:Y:S01]  /*6f60*/  SHF.L.U64.HI R7, R21, 0x1, R20 ;  /* 0x0000000115077819 */ /* 0x000fe20000010214 */
[----:B------:R-:W-:Y:S01]  /*6f70*/  FMUL R93, R93, R8 ;  /* 0x000000085d5d7220 */ /* 0x000fe20000400000 */
[----:B------:R-:W-:Y:S01]  /*6f80*/  IADD3 R4, P0, R9, R2, RZ ;  /* 0x0000000209047210 */ /* 0x000fe20007f1e0ff */
[-C--:B------:R-:W-:Y:S01]  /*6f90*/  FMUL R94, R94, R8.reuse ;  /* 0x000000085e5e7220 */ /* 0x080fe20000400000 */
[----:B------:R-:W-:Y:S01]  /*6fa0*/  F2FP.F16.F32.PACK_AB R89, RZ, R89 ;  /* 0x00000059ff59723e */ /* 0x000fe200000000ff */
[----:B------:R-:W-:Y:S01]  /*6fb0*/  FMUL R95, R95, R8 ;  /* 0x000000085f5f7220 */ /* 0x000fe20000400000 */
[----:B------:R-:W-:Y:S01]  /*6fc0*/  F2FP.F16.F32.PACK_AB R90, RZ, R90 ;  /* 0x0000005aff5a723e */ /* 0x000fe200000000ff */
[----:B------:R-:W-:Y:S01]  /*6fd0*/  IMAD.X R5, R7, 0x1, R3, P0 ;  /* 0x0000000107057824 */ /* 0x000fe200000e0603 */
[C---:B------:R-:W-:Y:S01]  /*6fe0*/  ISETP.GT.AND P5, PT, R0.reuse, 0x8, P2 ;  /* 0x000000080000780c */ /* 0x040fe200017a4270 */
[----:B------:R-:W-:Y:S01]  /*6ff0*/  @P4 STG.E.U16 desc[UR12][R2.64+0x2], R89 ;  /* 0x0000025902004986 */ /* 0x000fe2000c10150c */
[----:B------:R-:W-:Y:S01]  /*7000*/  ISETP.GT.AND P4, PT, R0, 0x1, P3 ;  /* 0x000000010000780c */ /* 0x000fe20001f84270 */
[-C--:B------:R-:W-:Y:S01]  /*7010*/  FMUL R96, R96, R8.reuse ;  /* 0x0000000860607220 */ /* 0x080fe20000400000 */
[----:B------:R-:W-:Y:S01]  /*7020*/  F2FP.F16.F32.PACK_AB R91, RZ, R91 ;  /* 0x0000005bff5b723e */ /* 0x000fe200000000ff */
[----:B------:R-:W-:Y:S01]  /*7030*/  @P1 STG.E.U16 desc[UR12][R4.64], R90 ;  /* 0x0000005a04001986 */ /* 0x000fe2000c10150c */
[----:B------:R-:W-:Y:S01]  /*7040*/  ISETP.GT.AND P1, PT, R0, 0x9, P2 ;  /* 0x000000090000780c */ /* 0x000fe20001724270 */
[----:B------:R-:W-:Y:S01]  /*7050*/  FMUL R97, R97, R8 ;  /* 0x0000000861617220 */ /* 0x000fe20000400000 */
[----:B------:R-:W-:Y:S01]  /*7060*/  F2FP.F16.F32.PACK_AB R92, RZ, R92 ;  /* 0x0000005cff5c723e */ /* 0x000fe200000000ff */
[-C--:B------:R-:W-:Y:S01]  /*7070*/  FMUL R98, R98, R8.reuse ;  /* 0x0000000862627220 */ /* 0x080fe20000400000 */
[----:B------:R-:W-:Y:S01]  /*7080*/  F2FP.F16.F32.PACK_AB R93, RZ, R93 ;  /* 0x0000005dff5d723e */ /* 0x000fe200000000ff */
[-C--:B------:R-:W-:Y:S01]  /*7090*/  FMUL R99, R99, R8.reuse ;  /* 0x0000000863637220 */ /* 0x080fe20000400000 */
[----:B------:R-:W-:Y:S01]  /*70a0*/  ISETP.GT.AND P0, PT, R0, 0x8, P3 ;  /* 0x000000080000780c */ /* 0x000fe20001f04270 */
[----:B------:R-:W-:Y:S01]  /*70b0*/  FMUL R100, R100, R8 ;  /* 0x0000000864647220 */ /* 0x000fe20000400000 */
[----:B------:R-:W-:Y:S01]  /*70c0*/  F2FP.F16.F32.PACK_AB R94, RZ, R94 ;  /* 0x0000005eff5e723e */ /* 0x000fe200000000ff */
[----:B------:R-:W-:Y:S01]  /*70d0*/  @P4 STG.E.U16 desc[UR12][R4.64+0x2], R91 ;  /* 0x0000025b04004986 */ /* 0x000fe2000c10150c */
[----:B------:R-:W-:Y:S01]  /*70e0*/  F2FP.F16.F32.PACK_AB R95, RZ, R95 ;  /* 0x0000005fff5f723e */ /* 0x000fe200000000ff */
[-C--:B------:R-:W-:Y:S01]  /*70f0*/  FMUL R101, R101, R8.reuse ;  /* 0x0000000865657220 */ /* 0x080fe20000400000 */
[C---:B------:R-:W-:Y:S01]  /*7100*/  ISETP.GT.AND P4, PT, R0.reuse, 0x10, P2 ;  /* 0x000000100000780c */ /* 0x040fe20001784270 */
[----:B------:R-:W-:Y:S01]  /*7110*/  @P5 STG.E.U16 desc[UR12][R2.64+0x10], R92 ;  /* 0x0000105c02005986 */ /* 0x000fe2000c10150c */
[----:B------:R-:W-:Y:S01]  /*7120*/  ISETP.GT.AND P5, PT, R0, 0x10, P3 ;  /* 0x000000100000780c */ /* 0x000fe20001fa4270 */
[----:B------:R-:W-:Y:S01]  /*7130*/  FMUL R102, R102, R8 ;  /* 0x0000000866667220 */ /* 0x000fe20000400000 */
[----:B------:R-:W-:Y:S01]  /*7140*/  F2FP.F16.F32.PACK_AB R96, RZ, R96 ;  /* 0x00000060ff60723e */ /* 0x000fe200000000ff */
[----:B------:R-:W-:Y:S01]  /*7150*/  @P1 STG.E.U16 desc[UR12][R2.64+0x12], R93 ;  /* 0x0000125d02001986 */ /* 0x000fe2000c10150c */
[C---:B------:R-:W-:Y:S01]  /*7160*/  ISETP.GT.AND P1, PT, R0.reuse, 0x9, P3 ;  /* 0x000000090000780c */ /* 0x040fe20001f24270 */
        /* <DEDUP_REMOVED lines=8> */
[----:B------:R-:W-:Y:S01]  /*71f0*/  FMUL R106, R106, R8 ;  /* 0x000000086a6a7220 */ /* 0x000fe20000400000 */
[----:B------:R-:W-:Y:S01]  /*7200*/  F2FP.F16.F32.PACK_AB R100, RZ, R100 ;  /* 0x00000064ff64723e */ /* 0x000fe200000000ff */
[-C--:B------:R-:W-:Y:S01]  /*7210*/  FMUL R107, R107, R8.reuse ;  /* 0x000000086b6b7220 */ /* 0x080fe20000400000 */
[----:B------:R-:W-:Y:S01]  /*7220*/  F2FP.F16.F32.PACK_AB R101, RZ, R101 ;  /* 0x00000065ff65723e */ /* 0x000fe200000000ff */
        /* <DEDUP_REMOVED lines=21> */
[----:B------:R-:W-:Y:S01]  /*7380*/  ISETP.GT.AND P4, PT, R0, 0x21, P2 ;  /* 0x000000210000780c */ /* 0x000fe20001784270 */
[-C--:B------:R-:W-:Y:S01]  /*7390*/  FMUL R113, R113, R8.reuse ;  /* 0x0000000871717220 */ /* 0x080fe20000400000 */
[----:B------:R-:W-:Y:S01]  /*73a0*/  F2FP.F16.F32.PACK_AB R107, RZ, R107 ;  /* 0x0000006bff6b723e */ /* 0x000fe200000000ff */
        /* <DEDUP_REMOVED lines=102> */
[-C--:B------:R-:W-:Y:S01]  /*7a10*/  FMUL R144, R144, R8.reuse ;  /* 0x0000000890907220 */ /* 0x080fe20000400000 */
[----:B------:R-:W-:Y:S01]  /*7a20*/  ISETP.GT.AND P6, PT, R0, 0x68, P3 ;  /* 0x000000680000780c */ /* 0x000fe20001fc4270 */
[----:B------:R-:W-:Y:S01]  /*7a30*/  FMUL R145, R145, R8 ;  /* 0x0000000891917220 */ /* 0x000fe20000400000 */
[----:B------:R-:W-:Y:S01]  /*7a40*/  F2FP.F16.F32.PACK_AB R138, RZ, R138 ;  /* 0x0000008aff8a723e */ /* 0x000fe200000000ff */
[-C--:B------:R-:W-:Y:S01]  /*7a50*/  FMUL R146, R146, R8.reuse ;  /* 0x0000000892927220 */ /* 0x080fe20000400000 */
[----:B------:R-:W-:Y:S01]  /*7a60*/  F2FP.F16.F32.PACK_AB R139, RZ, R139 ;  /* 0x0000008bff8b723e */ /* 0x000fe200000000ff */
[----:B------:R-:W-:Y:S01]  /*7a70*/  @P1 STG.E.U16 desc[UR12][R4.64+0x80], R122 ;  /* 0x0000807a04001986 */ /* 0x000fe2000c10150c */
[C---:B------:R-:W-:Y:S01]  /*7a80*/  ISETP.GT.AND P1, PT, R0.reuse, 0x48, P3 ;  /* 0x000000480000780c */ /* 0x040fe20001f24270 */
[----:B------:R-:W-:Y:S01]  /*7a90*/  FMUL R147, R147, R8 ;  /* 0x0000000893937220 */ /* 0x000fe20000400000 */
[----:B------:R-:W-:Y:S01]  /*7aa0*/  F2FP.F16.F32.PACK_AB R140, RZ, R140 ;  /* 0x0000008cff8c723e */ /* 0x000fe200000000ff */
[----:B------:R-:W-:Y:S01]  /*7ab0*/  @P4 STG.E.U16 desc[UR12][R4.64+0x82], R123 ;  /* 0x0000827b04004986 */ /* 0x000fe2000c10150c */
[----:B------:R-:W-:Y:S01]  /*7ac0*/  ISETP.GT.AND P4, PT, R0, 0x49, P3 ;  /* 0x000000490000780c */ /* 0x000fe20001f84270 */
[----:B------:R-:W-:Y:S01]  /*7ad0*/  FMUL R148, R148, R8 ;  /* 0x0000000894947220 */ /* 0x000fe20000400000 */
[----:B------:R-:W-:Y:S01]  /*7ae0*/  F2FP.F16.F32.PACK_AB R141, RZ, R141 ;  /* 0x0000008dff8d723e */ /* 0x000fe200000000ff */
[----:B------:R-:W-:Y:S01]  /*7af0*/  @P0 STG.E.U16 desc[UR12][R2.64+0x90], R124 ;  /* 0x0000907c02000986 */ /* 0x000fe2000c10150c */
[----:B------:R-:W-:Y:S01]  /*7b00*/  ISETP.GT.AND P0, PT, R0, 0x50, P3 ;  /* 0x000000500000780c */ /* 0x000fe20001f04270 */
[----:B------:R-:W-:Y:S01]  /*7b10*/  IMAD.SHL.U32 R15, R16, 0x2, RZ ;  /* 0x00000002100f7824 */ /* 0x000fe200078e00ff */
        /* <DEDUP_REMOVED lines=26> */
[----:B------:R-:W-:Y:S01]  /*7cc0*/  SHF.L.U64.HI R13, R16, 0x1, R11 ;  /* 0x00000001100d7819 */ /* 0x000fe2000001020b */
[-C--:B------:R-:W-:Y:S01]  /*7cd0*/  FMUL R28, R28, R8.reuse ;  /* 0x000000081c1c7220 */ /* 0x080fe20000400000 */
[----:B------:R-:W-:Y:S01]  /*7ce0*/  F2FP.F16.F32.PACK_AB R149, RZ, R149 ;  /* 0x00000095ff95723e */ /* 0x000fe200000000ff */
        /* <DEDUP_REMOVED lines=31> */
[----:B------:R-:W-:Y:S01]  /*7ee0*/  ISETP.GT.AND P5, PT, R0, 0x69, P2 ;  /* 0x000000690000780c */ /* 0x000fe200017a4270 */
[-C--:B------:R-:W-:Y:S01]  /*7ef0*/  FMUL R38, R38, R8.reuse ;  /* 0x0000000826267220 */ /* 0x080fe20000400000 */
[----:B------:R-:W-:Y:S01]  /*7f00*/  F2FP.F16.F32.PACK_AB R31, RZ, R31 ;  /* 0x0000001fff1f723e */ /* 0x000fe200000000ff */
[----:B------:R-:W-:Y:S01]  /*7f10*/  @P1 STG.E.U16 desc[UR12][R4.64+0xc0], R138 ;  /* 0x0000c08a04001986 */ /* 0x000fe2000c10150c */
[C---:B------:R-:W-:Y:S01]  /*7f20*/  ISETP.GT.AND P1, PT, R10.reuse, 0x40, PT ;  /* 0x000000400a00780c */ /* 0x040fe20003f24270 */
[----:B------:R-:W-:Y:S01]  /*7f30*/  FMUL R39, R39, R8 ;  /* 0x0000000827277220 */ /* 0x000fe20000400000 */
[----:B------:R-:W-:Y:S01]  /*7f40*/  F2FP.F16.F32.PACK_AB R32, RZ, R32 ;  /* 0x00000020ff20723e */ /* 0x000fe200000000ff */
[----:B------:R-:W-:Y:S01]  /*7f50*/  @P0 STG.E.U16 desc[UR12][R4.64+0xc2], R139 ;  /* 0x0000c28b04000986 */ /* 0x000fe2000c10150c */
[----:B------:R-:W-:Y:S01]  /*7f60*/  ISETP.GT.AND P0, PT, R10, 0x48, PT ;  /* 0x000000480a00780c */ /* 0x000fe20003f04270 */
        /* <DEDUP_REMOVED lines=17> */
[C---:B------:R-:W-:Y:S01]  /*8080*/  ISETP.GT.AND P4, PT, R0.reuse, 0x78, P2 ;  /* 0x000000780000780c */ /* 0x040fe20001784270 */
[-C--:B------:R-:W-:Y:S01]  /*8090*/  FMUL R45, R45, R8.reuse ;  /* 0x000000082d2d7220 */ /* 0x080fe20000400000 */
[C---:B------:R-:W-:Y:S01]  /*80a0*/  ISETP.GT.AND P2, PT, R0.reuse, 0x79, P2 ;  /* 0x000000790000780c */ /* 0x040fe20001744270 */
        /* <DEDUP_REMOVED lines=15> */
[----:B------:R-:W-:Y:S01]  /*81a0*/  IADD3 R10, P5, R15, R2, RZ ;  /* 0x000000020f0a7210 */ /* 0x000fe20007fbe0ff */
[----:B------:R-:W-:Y:S01]  /*81b0*/  FMUL R51, R51, R8 ;  /* 0x0000000833337220 */ /* 0x000fe20000400000 */
[----:B------:R-:W-:Y:S01]  /*81c0*/  F2FP.F16.F32.PACK_AB R43, RZ, R43 ;  /* 0x0000002bff2b723e */ /* 0x000fe200000000ff */
[----:B------:R-:W-:Y:S01]  /*81d0*/  @P6 STG.E.U16 desc[UR12][R4.64+0xe2], R147 ;  /* 0x0000e29304006986 */ /* 0x000fe2000c10150c */
[----:B------:R-:W-:Y:S01]  /*81e0*/  F2FP.F16.F32.PACK_AB R44, RZ, R44 ;  /* 0x0000002cff2c723e */ /* 0x000fe200000000ff */
[----:B------:R-:W-:Y:S01]  /*81f0*/  IMAD.X R11, R13, 0x1, R3, P5 ;  /* 0x000000010d0b7824 */ /* 0x000fe200028e0603 */
[----:B------:R-:W-:Y:S01]  /*8200*/  IADD3 R12, P5, P6, R9, R2, R15 ;  /* 0x00000002090c7210 */ /* 0x000fe20007ebe00f */
[----:B------:R-:W-:Y:S01]  /*8210*/  @P4 STG.E.U16 desc[UR12][R2.64+0xf0], R148 ;  /* 0x0000f09402004986 */ /* 0x000fe2000c10150c */
[----:B------:R-:W-:Y:S01]  /*8220*/  ISETP.GT.AND P4, PT, R0, 0x78, P3 ;  /* 0x000000780000780c */ /* 0x000fe20001f84270 */
[-C--:B------:R-:W-:Y:S01]  /*8230*/  FMUL R52, R52, R8.reuse ;  /* 0x0000000834347220 */ /* 0x080fe20000400000 */
[C---:B------:R-:W-:Y:S01]  /*8240*/  ISETP.GT.AND P3, PT, R0.reuse, 0x79, P3 ;  /* 0x000000790000780c */ /* 0x040fe20001f64270 */
[----:B------:R0:W-:Y:S01]  /*8250*/  @P2 STG.E.U16 desc[UR12][R2.64+0xf2], R149 ;  /* 0x0000f29502002986 */ /* 0x0001e2000c10150c */
[----:B------:R-:W-:Y:S01]  /*8260*/  IADD3.X R13, R7, R3, R13, P5, P6 ;  /* 0x00000003070d7210 */ /* 0x000fe20002fec40d */
[-C--:B------:R-:W-:Y:S01]  /*8270*/  FMUL R53, R53, R8.reuse ;  /* 0x0000000835357220 */ /* 0x080fe20000400000 */
[----:B------:R-:W-:Y:S01]  /*8280*/  ISETP.GT.AND P5, PT, R0, 0x1, P1 ;  /* 0x000000010000780c */ /* 0x000fe20000fa4270 */
[-C--:B------:R-:W-:Y:S01]  /*8290*/  FMUL R54, R54, R8.reuse ;  /* 0x0000000836367220 */ /* 0x080fe20000400000 */
[----:B------:R-:W-:Y:S01]  /*82a0*/  ISETP.GT.AND P2, PT, R0, RZ, P0 ;  /* 0x000000ff0000720c */ /* 0x000fe20000744270 */
[-C--:B------:R-:W-:Y:S01]  /*82b0*/  FMUL R55, R55, R8.reuse ;  /* 0x0000000837377220 */ /* 0x080fe20000400000 */
[----:B------:R-:W-:Y:S01]  /*82c0*/  F2FP.F16.F32.PACK_AB R45, RZ, R45 ;  /* 0x0000002dff2d723e */ /* 0x000fe200000000ff */
[----:B------:R-:W-:Y:S01]  /*82d0*/  FMUL R56, R56, R8 ;  /* 0x0000000838387220 */ /* 0x000fe20000400000 */
[----:B------:R-:W-:Y:S01]  /*82e0*/  F2FP.F16.F32.PACK_AB R46, RZ, R46 ;  /* 0x0000002eff2e723e */ /* 0x000fe200000000ff */
[----:B------:R-:W-:Y:S01]  /*82f0*/  FMUL R57, R57, R8 ;  /* 0x0000000839397220 */ /* 0x000fe20000400000 */
[----:B------:R-:W-:Y:S01]  /*8300*/  F2FP.F16.F32.PACK_AB R47, RZ, R47 ;  /* 0x0000002fff2f723e */ /* 0x000fe200000000ff */
[----:B0-----:R-:W-:Y:S01]  /*8310*/  @P4 IMAD.MOV.U32 R2, RZ, RZ, R4 ;  /* 0x000000ffff024224 */ /* 0x001fe200078e0004 */
[----:B------:R-:W-:Y:S01]  /*8320*/  F2FP.F16.F32.PACK_AB R48, RZ, R48 ;  /* 0x00000030ff30723e */ /* 0x000fe200000000ff */
[----:B------:R-:W-:Y:S01]  /*8330*/  @P4 IMAD.MOV.U32 R3, RZ, RZ, R5 ;  /* 0x000000ffff034224 */ /* 0x000fe200078e0005 */
[----:B------:R-:W-:Y:S01]  /*8340*/  F2FP.F16.F32.PACK_AB R49, RZ, R49 ;  /* 0x00000031ff31723e */ /* 0x000fe200000000ff */
[----:B------:R-:W-:Y:S01]  /*8350*/  FMUL R58, R58, R8 ;  /* 0x000000083a3a7220 */ /* 0x000fe20000400000 */
[----:B------:R-:W-:Y:S01]  /*8360*/  F2FP.F16.F32.PACK_AB R50, RZ, R50 ;  /* 0x00000032ff32723e */ /* 0x000fe200000000ff */
[-C--:B------:R-:W-:Y:S01]  /*8370*/  FMUL R59, R59, R8.reuse ;  /* 0x000000083b3b7220 */ /* 0x080fe20000400000 */
[----:B------:R0:W-:Y:S01]  /*8380*/  @P4 STG.E.U16 desc[UR12][R2.64+0xf0], R150 ;  /* 0x0000f09602004986 */ /* 0x0001e2000c10150c */
[----:B------:R-:W-:Y:S01]  /*8390*/  ISETP.GT.AND P4, PT, R0, RZ, P1 ;  /* 0x000000ff0000720c */ /* 0x000fe20000f84270 */
[-C--:B------:R-:W-:Y:S01]  /*83a0*/  FMUL R60, R60, R8.reuse ;  /* 0x000000083c3c7220 */ /* 0x080fe20000400000 */
[----:B------:R-:W-:Y:S01]  /*83b0*/  F2FP.F16.F32.PACK_AB R51, RZ, R51 ;  /* 0x00000033ff33723e */ /* 0x000fe200000000ff */
[----:B------:R-:W-:Y:S01]  /*83c0*/  @P3 STG.E.U16 desc[UR12][R4.64+0xf2], R151 ;  /* 0x0000f29704003986 */ /* 0x000fe2000c10150c */
[----:B------:R-:W-:Y:S01]  /*83d0*/  IADD3 R6, P3, R10, R9, RZ ;  /* 0x000000090a067210 */ /* 0x000fe20007f7e0ff */
[----:B------:R-:W-:Y:S01]  /*83e0*/  FMUL R61, R61, R8 ;  /* 0x000000083d3d7220 */ /* 0x000fe20000400000 */
[----:B------:R-:W-:Y:S01]  /*83f0*/  F2FP.F16.F32.PACK_AB R52, RZ, R52 ;  /* 0x00000034ff34723e */ /* 0x000fe200000000ff */
[----:B------:R-:W-:Y:S01]  /*8400*/  @P5 STG.E.U16 desc[UR12][R10.64+0x2], R25 ;  /* 0x000002190a005986 */ /* 0x000fe2000c10150c */
[C---:B------:R-:W-:Y:S01]  /*8410*/  ISETP.GT.AND P5, PT, R0.reuse, 0x9, P1 ;  /* 0x000000090000780c */ /* 0x040fe20000fa4270 */
[----:B------:R-:W-:Y:S01]  /*8420*/  IMAD.X R7, R11, 0x1, R7, P3 ;  /* 0x000000010b077824 */ /* 0x000fe200018e0607 */
        /* <DEDUP_REMOVED lines=13> */
[----:B0-----:R-:W-:Y:S01]  /*8500*/  @P3 IMAD.MOV.U32 R2, RZ, RZ, R6 ;  /* 0x000000ffff023224 */ /* 0x001fe200078e0006 */
[----:B------:R-:W-:Y:S01]  /*8510*/  F2FP.F16.F32.PACK_AB R57, RZ, R57 ;  /* 0x00000039ff39723e */ /* 0x000fe200000000ff */
[----:B------:R-:W-:Y:S01]  /*8520*/  @P3 IMAD.MOV.U32 R3, RZ, RZ, R7 ;  /* 0x000000ffff033224 */ /* 0x000fe200078e0007 */
[----:B------:R-:W-:Y:S01]  /*8530*/  F2FP.F16.F32.PACK_AB R58, RZ, R58 ;  /* 0x0000003aff3a723e */ /* 0x000fe200000000ff */
[-C--:B------:R-:W-:Y:S01]  /*8540*/  FMUL R66, R66, R8.reuse ;  /* 0x0000000842427220 */ /* 0x080fe20000400000 */
[----:B------:R-:W-:Y:S01]  /*8550*/  F2FP.F16.F32.PACK_AB R59, RZ, R59 ;  /* 0x0000003bff3b723e */ /* 0x000fe200000000ff */
[-C--:B------:R-:W-:Y:S01]  /*8560*/  FMUL R67, R67, R8.reuse ;  /* 0x0000000843437220 */ /* 0x080fe20000400000 */
[----:B------:R0:W-:Y:S01]  /*8570*/  @P3 STG.E.U16 desc[UR12][R2.64+0x2], R27 ;  /* 0x0000021b02003986 */ /* 0x0001e2000c10150c */
        /* <DEDUP_REMOVED lines=21> */
[----:B------:R-:W-:Y:S01]  /*86d0*/  FMUL R73, R73, R8 ;  /* 0x0000000849497220 */ /* 0x000fe20000400000 */
[----:B------:R-:W-:Y:S01]  /*86e0*/  F2FP.F16.F32.PACK_AB R65, RZ, R65 ;  /* 0x00000041ff41723e */ /* 0x000fe200000000ff */
[----:B------:R-:W-:Y:S01]  /*86f0*/  @P5 STG.E.U16 desc[UR12][R10.64+0x22], R33 ;  /* 0x000022210a005986 */ /* 0x000fe2000c10150c */
[----:B------:R-:W-:Y:S01]  /*8700*/  ISETP.GT.AND P5, PT, R0, 0x19, P1 ;  /* 0x000000190000780c */ /* 0x000fe20000fa4270 */
[--C-:B0-----:R-:W-:Y:S01]  /*8710*/  @P2 IMAD.MOV.U32 R2, RZ, RZ, R12.reuse ;  /* 0x000000ffff022224 */ /* 0x101fe200078e000c */
[----:B------:R-:W-:Y:S01]  /*8720*/  F2FP.F16.F32.PACK_AB R66, RZ, R66 ;  /* 0x00000042ff42723e */ /* 0x000fe200000000ff */
[--C-:B------:R-:W-:Y:S01]  /*8730*/  @P2 IMAD.MOV.U32 R3, RZ, RZ, R13.reuse ;  /* 0x000000ffff032224 */ /* 0x100fe200078e000d */
[----:B------:R-:W-:Y:S01]  /*8740*/  F2FP.F16.F32.PACK_AB R67, RZ, R67 ;  /* 0x00000043ff43723e */ /* 0x000fe200000000ff */
[----:B------:R-:W-:Y:S01]  /*8750*/  FMUL R74, R74, R8 ;  /* 0x000000084a4a7220 */ /* 0x000fe20000400000 */
[----:B------:R-:W-:Y:S01]  /*8760*/  F2FP.F16.F32.PACK_AB R68, RZ, R68 ;  /* 0x00000044ff44723e */ /* 0x000fe200000000ff */
[-C--:B------:R-:W-:Y:S01]  /*8770*/  FMUL R75, R75, R8.reuse ;  /* 0x000000084b4b7220 */ /* 0x080fe20000400000 */
[----:B------:R0:W-:Y:S01]  /*8780*/  @P2 STG.E.U16 desc[UR12][R2.64+0x20], R34 ;  /* 0x0000202202002986 */ /* 0x0001e2000c10150c */
        /* <DEDUP_REMOVED lines=9> */
[----:B------:R-:W-:Y:S01]  /*8820*/  FMUL R80, R80, R8 ;  /* 0x0000000850507220 */ /* 0x000fe20000400000 */
[----:B------:R-:W-:Y:S01]  /*8830*/  F2FP.F16.F32.PACK_AB R73, RZ, R73 ;  /* 0x00000049ff49723e */ /* 0x000fe200000000ff */
[--C-:B0-----:R-:W-:Y:S01]  /*8840*/  @P3 IMAD.MOV.U32 R2, RZ, RZ, R12.reuse ;  /* 0x000000ffff023224 */ /* 0x101fe200078e000c */
[----:B------:R-:W-:Y:S01]  /*8850*/  F2FP.F16.F32.PACK_AB R74, RZ, R74 ;  /* 0x0000004aff4a723e */ /* 0x000fe200000000ff */
[--C-:B------:R-:W-:Y:S01]  /*8860*/  @P3 IMAD.MOV.U32 R3, RZ, RZ, R13.reuse ;  /* 0x000000ffff033224 */ /* 0x100fe200078e000d */
[----:B------:R-:W-:Y:S01]  /*8870*/  ISETP.GT.AND P6, PT, R0, 0x68, P0 ;  /* 0x000000680000780c */ /* 0x000fe200007c4270 */
[-C--:B------:R-:W-:Y:S01]  /*8880*/  FMUL R81, R81, R8.reuse ;  /* 0x0000000851517220 */ /* 0x080fe20000400000 */
[----:B------:R-:W-:Y:S01]  /*8890*/  F2FP.F16.F32.PACK_AB R75, RZ, R75 ;  /* 0x0000004bff4b723e */ /* 0x000fe200000000ff */
[-C--:B------:R-:W-:Y:S01]  /*88a0*/  FMUL R82, R82, R8.reuse ;  /* 0x0000000852527220 */ /* 0x080fe20000400000 */
[----:B------:R0:W-:Y:S01]  /*88b0*/  @P3 STG.E.U16 desc[UR12][R2.64+0x22], R35 ;  /* 0x0000222302003986 */ /* 0x0001e2000c10150c */
        /* <DEDUP_REMOVED lines=17> */
[----:B------:R-:W-:Y:S01]  /*89d0*/  FMUL R8, R87, R8 ;  /* 0x0000000857087220 */ /* 0x000fe20000400000 */
[----:B------:R0:W-:Y:S01]  /*89e0*/  @P2 STG.E.U16 desc[UR12][R2.64+0x30], R38 ;  /* 0x0000302602002986 */ /* 0x0001e2000c10150c */
[----:B------:R-:W-:-:S02]  /*89f0*/  ISETP.GT.AND P2, PT, R0, 0x20, P0 ;  /* 0x000000200000780c */ /* 0x000fc40000744270 */
[----:B------:R-:W-:Y:S02]  /*8a00*/  F2FP.F16.F32.PACK_AB R82, RZ, R82 ;  /* 0x00000052ff52723e */ /* 0x000fe400000000ff */
[----:B------:R-:W-:Y:S02]  /*8a10*/  F2FP.F16.F32.PACK_AB R83, RZ, R83 ;  /* 0x00000053ff53723e */ /* 0x000fe400000000ff */
[----:B------:R-:W-:Y:S02]  /*8a20*/  F2FP.F16.F32.PACK_AB R84, RZ, R84 ;  /* 0x00000054ff54723e */ /* 0x000fe400000000ff */
[----:B------:R-:W-:Y:S02]  /*8a30*/  F2FP.F16.F32.PACK_AB R85, RZ, R85 ;  /* 0x00000055ff55723e */ /* 0x000fe400000000ff */
[----:B------:R-:W-:Y:S01]  /*8a40*/  F2FP.F16.F32.PACK_AB R86, RZ, R86 ;  /* 0x00000056ff56723e */ /* 0x000fe200000000ff */
[----:B0-----:R-:W-:Y:S02]  /*8a50*/  @P3 IMAD.MOV.U32 R2, RZ, RZ, R12 ;  /* 0x000000ffff023224 */ /* 0x001fe400078e000c */
[----:B------:R-:W-:-:S05]  /*8a60*/  @P3 IMAD.MOV.U32 R3, RZ, RZ, R13 ;  /* 0x000000ffff033224 */ /* 0x000fca00078e000d */
[----:B------:R0:W-:Y:S01]  /*8a70*/  @P3 STG.E.U16 desc[UR12][R2.64+0x32], R39 ;  /* 0x0000322702003986 */ /* 0x0001e2000c10150c */
[----:B------:R-:W-:-:S03]  /*8a80*/  ISETP.GT.AND P3, PT, R0, 0x21, P0 ;  /* 0x000000210000780c */ /* 0x000fc60000764270 */
[----:B------:R-:W-:Y:S01]  /*8a90*/  @P4 STG.E.U16 desc[UR12][R10.64+0x40], R40 ;  /* 0x000040280a004986 */ /* 0x000fe2000c10150c */
[----:B------:R-:W-:-:S03]  /*8aa0*/  ISETP.GT.AND P4, PT, R0, 0x28, P1 ;  /* 0x000000280000780c */ /* 0x000fc60000f84270 */
[----:B------:R-:W-:Y:S01]  /*8ab0*/  @P5 STG.E.U16 desc[UR12][R10.64+0x42], R41 ;  /* 0x000042290a005986 */ /* 0x000fe2000c10150c */
[----:B------:R-:W-:Y:S01]  /*8ac0*/  ISETP.GT.AND P5, PT, R0, 0x29, P1 ;  /* 0x000000290000780c */ /* 0x000fe20000fa4270 */
[----:B0-----:R-:W-:Y:S02]  /*8ad0*/  @P2 IMAD.MOV.U32 R2, RZ, RZ, R12 ;  /* 0x000000ffff022224 */ /* 0x001fe400078e000c */
[----:B------:R-:W-:-:S05]  /*8ae0*/  @P2 IMAD.MOV.U32 R3, RZ, RZ, R13 ;  /* 0x000000ffff032224 */ /* 0x000fca00078e000d */
[----:B------:R0:W-:Y:S01]  /*8af0*/  @P2 STG.E.U16 desc[UR12][R2.64+0x40], R42 ;  /* 0x0000402a02002986 */ /* 0x0001e2000c10150c */
[----:B------:R-:W-:Y:S01]  /*8b00*/  ISETP.GT.AND P2, PT, R0, 0x28, P0 ;  /* 0x000000280000780c */ /* 0x000fe20000744270 */
        /* <DEDUP_REMOVED lines=111> */
[C---:B------:R-:W-:Y:S02]  /*9200*/  ISETP.GT.AND P3, PT, R0.reuse, 0x78, P1 ;  /* 0x000000780000780c */ /* 0x040fe40000f64270 */
[C---:B------:R-:W-:Y:S01]  /*9210*/  ISETP.GT.AND P1, PT, R0.reuse, 0x79, P1 ;  /* 0x000000790000780c */ /* 0x040fe20000f24270 */
[----:B------:R-:W-:Y:S01]  /*9220*/  @P4 STG.E.U16 desc[UR12][R10.64+0xe0], R80 ;  /* 0x0000e0500a004986 */ /* 0x000fe2000c10150c */
[C---:B------:R-:W-:Y:S02]  /*9230*/  ISETP.GT.AND P4, PT, R0.reuse, 0x71, P0 ;  /* 0x000000710000780c */ /* 0x040fe40000784270 */
[----:B------:R-:W-:Y:S01]  /*9240*/  ISETP.GT.AND P0, PT, R0, 0x79, P0 ;  /* 0x000000790000780c */ /* 0x000fe20000704270 */
[----:B------:R-:W-:Y:S01]  /*9250*/  @P2 STG.E.U16 desc[UR12][R10.64+0xe2], R81 ;  /* 0x0000e2510a002986 */ /* 0x000fe2000c10150c */
[----:B0-----:R-:W-:Y:S02]  /*9260*/  @P5 IMAD.MOV.U32 R2, RZ, RZ, R12 ;  /* 0x000000ffff025224 */ /* 0x001fe400078e000c */
[----:B------:R-:W-:-:S05]  /*9270*/  @P5 IMAD.MOV.U32 R3, RZ, RZ, R13 ;  /* 0x000000ffff035224 */ /* 0x000fca00078e000d */
[----:B------:R0:W-:Y:S02]  /*9280*/  @P5 STG.E.U16 desc[UR12][R2.64+0xe0], R82 ;  /* 0x0000e05202005986 */ /* 0x0001e4000c10150c */
[----:B0-----:R-:W-:Y:S02]  /*9290*/  @P4 IMAD.MOV.U32 R2, RZ, RZ, R12 ;  /* 0x000000ffff024224 */ /* 0x001fe400078e000c */
[----:B------:R-:W-:-:S05]  /*92a0*/  @P4 IMAD.MOV.U32 R3, RZ, RZ, R13 ;  /* 0x000000ffff034224 */ /* 0x000fca00078e000d */
[----:B------:R0:W-:Y:S04]  /*92b0*/  @P4 STG.E.U16 desc[UR12][R2.64+0xe2], R83 ;  /* 0x0000e25302004986 */ /* 0x0001e8000c10150c */
[----:B------:R1:W-:Y:S04]  /*92c0*/  @P3 STG.E.U16 desc[UR12][R10.64+0xf0], R84 ;  /* 0x0000f0540a003986 */ /* 0x0003e8000c10150c */
[----:B------:R1:W-:Y:S01]  /*92d0*/  @P1 STG.E.U16 desc[UR12][R10.64+0xf2], R85 ;  /* 0x0000f2550a001986 */ /* 0x0003e2000c10150c */
[----:B0-----:R-:W-:Y:S02]  /*92e0*/  @P6 IMAD.MOV.U32 R2, RZ, RZ, R12 ;  /* 0x000000ffff026224 */ /* 0x001fe400078e000c */
[----:B------:R-:W-:-:S05]  /*92f0*/  @P6 IMAD.MOV.U32 R3, RZ, RZ, R13 ;  /* 0x000000ffff036224 */ /* 0x000fca00078e000d */
[----:B------:R1:W-:Y:S01]  /*9300*/  @P6 STG.E.U16 desc[UR12][R2.64+0xf0], R86 ;  /* 0x0000f05602006986 */ /* 0x0003e2000c10150c */
[----:B------:R-:W-:Y:S05]  /*9310*/  @!P0 EXIT ;  /* 0x000000000000894d */ /* 0x000fea0003800000 */
[----:B------:R-:W-:-:S05]  /*9320*/  F2FP.F16.F32.PACK_AB R8, RZ, R8 ;  /* 0x00000008ff08723e */ /* 0x000fca00000000ff */
[----:B------:R-:W-:Y:S01]  /*9330*/  STG.E.U16 desc[UR12][R12.64+0xf2], R8 ;  /* 0x0000f2080c007986 */ /* 0x000fe2000c10150c */
[----:B------:R-:W-:Y:S05]  /*9340*/  EXIT ;  /* 0x000000000000794d */ /* 0x000fea0003800000 */
.L_x_14:
[----:B------:R-:W-:-:S13]  /*9350*/  ISETP.NE.AND P0, PT, R5, RZ, PT ;  /* 0x000000ff0500720c */ /* 0x000fda0003f05270 */
[----:B------:R-:W-:Y:S05]  /*9360*/  @P0 EXIT ;  /* 0x000000000000094d */ /* 0x000fea0003800000 */
[----:B------:R-:W-:Y:S01]  /*9370*/  ELECT P0, URZ, PT ;  /* 0x00000000003f782f */ /* 0x000fe20003800000 */
[----:B------:R-:W-:-:S12]  /*9380*/  BSSY B0, `(.L_x_279) ;  /* 0x0000073000007945 */ /* 0x000fd80003800000 */
[----:B------:R-:W-:Y:S05]  /*9390*/  @!P0 BRA `(.L_x_280) ;  /* 0x0000000400c48947 */ /* 0x000fea0003800000 */
[----:B------:R-:W-:-:S13]  /*93a0*/  ISETP.GE.AND P0, PT, R3, 0x1, PT ;  /* 0x000000010300780c */ /* 0x000fda0003f06270 */
[----:B------:R-:W-:Y:S05]  /*93b0*/  @!P0 BRA `(.L_x_280) ;  /* 0x0000000400bc8947 */ /* 0x000fea0003800000 */
[----:B------:R-:W0:Y:S01]  /*93c0*/  S2R R6, SR_CgaCtaId ;  /* 0x0000000000067919 */ /* 0x000e220000008800 */
[----:B------:R-:W-:Y:S01]  /*93d0*/  IMAD.SHL.U32 R20, R12, 0x80, RZ ;  /* 0x000000800c147824 */ /* 0x000fe200078e00ff */
[----:B------:R-:W-:Y:S01]  /*93e0*/  ULDC UR4, c[0x0][0x384] ;  /* 0x0000e10000047ab9 */ /* 0x000fe20000000800 */
[----:B------:R-:W-:Y:S01]  /*93f0*/  LOP3.LUT P0, RZ, R11, 0x1f, RZ, 0xc0, !PT ;  /* 0x0000001f0bff7812 */ /* 0x000fe2000780c0ff */
[----:B------:R-:W-:Y:S01]  /*9400*/  ULDC UR5, c[0x0][0x388] ;  /* 0x0000e20000057ab9 */ /* 0x000fe20000000800 */
[C---:B------:R-:W-:Y:S01]  /*9410*/  ISETP.NE.AND P1, PT, R14.reuse, RZ, PT ;  /* 0x000000ff0e00720c */ /* 0x040fe20003f25270 */
[----:B-----5:R-:W-:Y:S01]  /*9420*/  IMAD.MOV.U32 R8, RZ, RZ, 0x1 ;  /* 0x00000001ff087424 */ /* 0x020fe200078e00ff */
[----:B------:R-:W-:Y:S01]  /*9430*/  ISETP.NE.OR P0, PT, R14, RZ, !P0 ;  /* 0x000000ff0e00720c */ /* 0x000fe20004705670 */
[----:B---3--:R-:W-:Y:S01]  /*9440*/  IMAD.MOV.U32 R9, RZ, RZ, RZ ;  /* 0x000000ffff097224 */ /* 0x008fe200078e00ff */
[----:B------:R-:W-:Y:S02]  /*9450*/  LOP3.LUT R21, R2, 0x2, RZ, 0xfc, !PT ;  /* 0x0000000202157812 */ /* 0x000fe400078efcff */
[----:B------:R-:W-:Y:S01]  /*9460*/  CS2R R10, SRZ ;  /* 0x00000000000a7805 */ /* 0x000fe2000001ff00 */
[----:B------:R-:W-:-:S02]  /*9470*/  IMAD.MOV.U32 R12, RZ, RZ, RZ ;  /* 0x000000ffff0c7224 */ /* 0x000fc400078e00ff */
[----:B0-----:R-:W-:-:S05]  /*9480*/  IMAD.SHL.U32 R0, R6, 0x40, RZ ;  /* 0x0000004006007824 */ /* 0x001fca00078e00ff */
[----:B------:R-:W-:Y:S01]  /*9490*/  LOP3.LUT R4, R0, 0x40, RZ, 0xc0, !PT ;  /* 0x0000004000047812 */ /* 0x000fe200078ec0ff */
[----:B------:R-:W-:-:S04]  /*94a0*/  IMAD R0, R16, R17, RZ ;  /* 0x0000001110007224 */ /* 0x000fc800078e02ff */
[----:B------:R-:W-:Y:S02]  /*94b0*/  IMAD R5, R13, 0x80, R4 ;  /* 0x000000800d057824 */ /* 0x000fe400078e0204 */
[----:B------:R-:W-:Y:S02]  /*94c0*/  IMAD.SHL.U32 R4, R6, 0x800, RZ ;  /* 0x0000080006047824 */ /* 0x000fe400078e00ff */
[----:B------:R-:W-:-:S03]  /*94d0*/  IMAD.HI.U32 R6, R20, UR4, RZ ;  /* 0x0000000414067c27 */ /* 0x000fc6000f8e00ff */
[----:B------:R-:W-:Y:S01]  /*94e0*/  LOP3.LUT R4, R4, 0x800, RZ, 0xc0, !PT ;  /* 0x0000080004047812 */ /* 0x000fe200078ec0ff */
[----:B------:R-:W-:Y:S01]  /*94f0*/  IMAD R0, R7, R0, 0x1 ;  /* 0x0000000107007424 */ /* 0x000fe200078e0200 */
[----:B------:R-:W-:-:S07]  /*9500*/  SHF.R.U32.HI R6, RZ, UR5, R6 ;  /* 0x00000005ff067c19 */ /* 0x000fce0008011606 */
.L_x_284:
[----:B------:R-:W0:Y:S01]  /*9510*/  S2R R14, SR_CgaCtaId ;  /* 0x00000000000e7919 */ /* 0x000e220000008800 */
[----:B------:R-:W-:-:S04]  /*9520*/  MOV R13, 0x400 ;  /* 0x00000400000d7802 */ /* 0x000fc80000000f00 */
[----:B0-----:R-:W-:Y:S02]  /*9530*/  LEA R22, R14, R13, 0x18 ;  /* 0x0000000d0e167211 */ /* 0x001fe400078ec0ff */
[----:B------:R-:W-:-:S03]  /*9540*/  SHF.L.U32 R13, R8, 0x1f, RZ ;  /* 0x0000001f080d7819 */ /* 0x000fc600000006ff */
[----:B------:R-:W-:-:S07]  /*9550*/  IMAD R14, R9, 0x8, R22 ;  /* 0x00000008090e7824 */ /* 0x000fce00078e0216 */
.L_x_281:
[----:B0-----:R0:W1:Y:S02]  /*9560*/  SYNCS.PHASECHK.TRANS64.TRYWAIT P2, [R14+URZ+0x38070], R13 ;  /* 0x0380700d0e0075a7 */ /* 0x001064000804017f */
[----:B-1----:R-:W-:Y:S05]  /*9570*/  @!P2 NANOSLEEP.SYNCS 0x989680 ;  /* 0x009896800000a95d */ /* 0x002fea0003900000 */
[----:B------:R-:W1:Y:S02]  /*9580*/  @!P2 SYNCS.PHASECHK.TRANS64 P2, [R14+URZ+0x38070], R13 ;  /* 0x0380700d0e00a5a7 */ /* 0x000e64000804007f */
[----:B-1----:R-:W-:Y:S05]  /*9590*/  @!P2 BRA `(.L_x_281) ;  /* 0xfffffffc00f0a947 */ /* 0x002fea000383ffff */
[----:B0-----:R-:W0:Y:S02]  /*95a0*/  @!P1 LDC R13, c[0x0][0x500] ;  /* 0x00014000ff0d9b82 */ /* 0x001e240000000800 */
[----:B0-----:R0:W-:Y:S02]  /*95b0*/  @!P1 SYNCS.ARRIVE.TRANS64 RZ, [R14+URZ+0x38000], R13 ;  /* 0x0380000d0eff99a7 */ /* 0x0011e4000800003f */
[----:B0-----:R-:W-:-:S04]  /*95c0*/  PRMT R13, R21, 0x9910, RZ ;  /* 0x00009910150d7816 */ /* 0x001fc800000000ff */
[----:B------:R-:W-:-:S13]  /*95d0*/  ISETP.NE.AND P2, PT, R13, 0x2, PT ;  /* 0x000000020d00780c */ /* 0x000fda0003f45270 */
[----:B------:R-:W-:Y:S05]  /*95e0*/  @P2 BRA `(.L_x_282) ;  /* 0x0000000000042947 */ /* 0x000fea0003800000 */
[----:B------:R-:W-:Y:S01]  /*95f0*/  BPT.TRAP 0x1 ;  /* 0x000000040000795c */ /* 0x000fe20000300000 */
.L_x_282:
[----:B------:R-:W-:Y:S05]  /*9600*/  @P0 BRA `(.L_x_283) ;  /* 0x0000000000040947 */ /* 0x000fea0003800000 */
[----:B------:R-:W-:Y:S01]  /*9610*/  BPT.TRAP 0x1 ;  /* 0x000000040000795c */ /* 0x000fe20000300000 */
.L_x_283:
[----:B------:R-:W0:Y:S01]  /*9620*/  LDC R15, c[0x0][0x380] ;  /* 0x0000e000ff0f7b82 */ /* 0x000e220000000800 */
[----:B------:R-:W-:Y:S01]  /*9630*/  R2UR UR4, R6 ;  /* 0x00000000060472ca */ /* 0x000fe200000e0000 */
[----:B------:R-:W-:Y:S01]  /*9640*/  IMAD R13, R9, 0x1000, R4 ;  /* 0x00001000090d7824 */ /* 0x000fe200078e0204 */
[----:B------:R-:W-:Y:S01]  /*9650*/  R2UR UR5, R20 ;  /* 0x00000000140572ca */ /* 0x000fe200000e0000 */
[----:B------:R-:W-:Y:S01]  /*9660*/  ULDC UR20, c[0x0][0x38c] ;  /* 0x0000e30000147ab9 */ /* 0x000fe20000000800 */
[----:B------:R-:W-:Y:S01]  /*9670*/  R2UR UR17, R14 ;  /* 0x000000000e1172ca */ /* 0x000fe200000e0000 */
[----:B------:R-:W-:Y:S01]  /*9680*/  IMAD R13, R13, 0x2, R22 ;  /* 0x000000020d0d7824 */ /* 0x000fe200078e0216 */
[----:B------:R-:W-:Y:S01]  /*9690*/  UISETP.NE.AND UP0, UPT, UR20, 0x1, UPT ;  /* 0x000000011400788c */ /* 0x000fe2000bf05270 */
[----:B------:R-:W1:Y:S01]  /*96a0*/  LDC.64 R16, c[0x0][0x3b8] ;  /* 0x0000ee00ff107b82 */ /* 0x000e620000000a00 */
[C---:B------:R-:W-:Y:S01]  /*96b0*/  VIADD R14, R12.reuse, 0x1 ;  /* 0x000000010c0e7836 */ /* 0x040fe20000000000 */
[----:B------:R-:W-:Y:S01]  /*96c0*/  R2UR UR18, R12 ;  /* 0x000000000c1272ca */ /* 0x000fe200000e0000 */
[----:B------:R-:W-:Y:S01]  /*96d0*/  VIADD R0, R0, 0xffffffff ;  /* 0xffffffff00007836 */ /* 0x000fe20000000000 */
[----:B------:R-:W-:Y:S01]  /*96e0*/  R2UR UR8, R13 ;  /* 0x000000000d0872ca */ /* 0x000fe200000e0000 */
[----:B------:R-:W-:Y:S01]  /*96f0*/  ULDC.64 UR24, c[0x0][0x198] ;  /* 0x0000660000187ab9 */ /* 0x000fe20000000a00 */
[----:B------:R-:W-:Y:S01]  /*9700*/  R2UR UR9, R22 ;  /* 0x00000000160972ca */ /* 0x000fe200000e0000 */
[----:B------:R-:W-:Y:S01]  /*9710*/  ULDC.64 UR14, c[0x0][0x3b0] ;  /* 0x0000ec00000e7ab9 */ /* 0x000fe20000000a00 */
[----:B------:R-:W1:Y:S01]  /*9720*/  LDC.64 R18, c[0x0][0x3d8] ;  /* 0x0000f600ff127b82 */ /* 0x000e620000000a00 */
[----:B------:R-:W-:Y:S01]  /*9730*/  R2UR UR16, R9 ;  /* 0x00000000091072ca */ /* 0x000fe200000e0000 */
[----:B------:R-:W-:Y:S01]  /*9740*/  @UP0 ULDC.64 UR10, c[0x0][0x390] ;  /* 0x0000e400000a0ab9 */ /* 0x000fe20000000a00 */
[----:B------:R-:W-:Y:S01]  /*9750*/  R2UR UR12, R11 ;  /* 0x000000000b0c72ca */ /* 0x000fe200000e0000 */
[----:B------:R-:W-:Y:S01]  /*9760*/  ULDC.64 UR22, c[0x0][0x3d0] ;  /* 0x0000f40000167ab9 */ /* 0x000fe20000000a00 */
[----:B------:R-:W-:Y:S01]  /*9770*/  R2UR UR13, R10 ;  /* 0x000000000a0d72ca */ /* 0x000fe200000e0000 */
[----:B------:R-:W-:Y:S01]  /*9780*/  VIADD R9, R9, 0x1 ;  /* 0x0000000109097836 */ /* 0x000fe20000000000 */
[----:B------:R-:W-:Y:S01]  /*9790*/  ISETP.GT.AND P5, PT, R0, 0x1, PT ;  /* 0x000000010000780c */ /* 0x000fe20003fa4270 */
[----:B------:R-:W-:Y:S01]  /*97a0*/  USHF.L.U32 UR18, UR18, 0x5, URZ ;  /* 0x0000000512127899 */ /* 0x000fe2000800063f */
[----:B0-----:R-:W-:Y:S01]  /*97b0*/  ISETP.NE.AND P2, PT, R15, 0x1, PT ;  /* 0x000000010f00780c */ /* 0x001fe20003f45270 */
[----:B------:R-:W-:Y:S01]  /*97c0*/  UIADD3 UR17, UR17, 0x38000, URZ ;  /* 0x0003800011117890 */ /* 0x000fe2000fffe03f */
[----:B------:R-:W-:Y:S01]  /*97d0*/  ISETP.NE.AND P4, PT, R9, 0xe, PT ;  /* 0x0000000e0900780c */ /* 0x000fe20003f85270 */
[----:B------:R-:W-:-:S02]  /*97e0*/  UIADD3 UR8, UR8, 0x1c000, URZ ;  /* 0x0001c00008087890 */ /* 0x000fc4000fffe03f */
[----:B------:R-:W-:Y:S01]  /*97f0*/  ULEA UR16, UR16, UR9, 0xd ;  /* 0x0000000910107291 */ /* 0x000fe2000f8e683f */
[----:B------:R-:W-:Y:S01]  /*9800*/  SEL R9, R9, RZ, P4 ;  /* 0x000000ff09097207 */ /* 0x000fe20002000000 */
[----:B------:R-:W-:Y:S01]  /*9810*/  UMOV UR26, 0x30000 ;  /* 0x00030000001a7882 */ /* 0x000fe20000000000 */
[----:B------:R-:W-:Y:S01]  /*9820*/  UMOV UR28, 0x0 ;  /* 0x00000000001c7882 */ /* 0x000fe20000000000 */
[----:B------:R-:W-:Y:S01]  /*9830*/  UMOV UR29, 0x10000000 ;  /* 0x10000000001d7882 */ /* 0x000fe20000000000 */
[----:B------:R-:W-:-:S03]  /*9840*/  UMOV UR9, UR17 ;  /* 0x0000001100097c82 */ /* 0x000fc60008000000 */
[----:B------:R-:W-:Y:S01]  /*9850*/  @P2 IMAD.U32 R23, RZ, RZ, UR4 ;  /* 0x00000004ff172e24 */ /* 0x000fe2000f8e00ff */
[----:B------:R-:W-:Y:S01]  /*9860*/  UIADD3 UR4, UP1, UR24, 0xf0, URZ ;  /* 0x000000f018047890 */ /* 0x000fe2000ff3e03f */
[----:B-1----:R-:W-:Y:S01]  /*9870*/  IMAD R13, R11, R16, R18 ;  /* 0x000000100b0d7224 */ /* 0x002fe200078e0212 */
[----:B------:R-:W-:Y:S01]  /*9880*/  UIADD3 UR24, UP2, UR24, 0x1f0, URZ ;  /* 0x000001f018187890 */ /* 0x000fe2000ff5e03f */
[----:B------:R-:W0:Y:S01]  /*9890*/  LDC R16, c[0x0][0x3c8] ;  /* 0x0000f200ff107b82 */ /* 0x000e220000000800 */
[----:B------:R-:W-:Y:S01]  /*98a0*/  @P2 R2UR UR5, R23 ;  /* 0x00000000170522ca */ /* 0x000fe200000e0000 */
[----:B------:R-:W-:Y:S01]  /*98b0*/  IMAD R12, R10, R17, R19 ;  /* 0x000000110a0c7224 */ /* 0x000fe200078e0213 */
[----:B------:R-:W-:-:S04]  /*98c0*/  ISETP.NE.AND P2, PT, R14, R7, PT ;  /* 0x000000070e00720c */ /* 0x000fc80003f45270 */
[----:B------:R-:W-:Y:S01]  /*98d0*/  PRMT R12, R13, 0x40, R12 ;  /* 0x000000400d0c7816 */ /* 0x000fe2000000000c */
[----:B------:R-:W-:-:S06]  /*98e0*/  VIADD R13, R11, 0x1 ;  /* 0x000000010b0d7836 */ /* 0x000fcc0000000000 */
[----:B------:R-:W-:Y:S02]  /*98f0*/  UIADD3 UR6, -UR5, URZ, URZ ;  /* 0x0000003f05067290 */ /* 0x000fe4000fffe13f */
[----:B------:R-:W-:Y:S01]  /*9900*/  UMOV UR21, UR5 ;  /* 0x0000000500157c82 */ /* 0x000fe20008000000 */
[----:B------:R-:W-:Y:S01]  /*9910*/  @P2 IMAD.MOV R13, RZ, RZ, R11 ;  /* 0x000000ffff0d2224 */ /* 0x000fe200078e020b */
[----:B------:R-:W-:Y:S02]  /*9920*/  SEL R11, RZ, 0x1, P4 ;  /* 0x00000001ff0b7807 */ /* 0x000fe40002000000 */
[----:B------:R-:W-:Y:S01]  /*9930*/  IMAD R15, R15, UR6, R20 ;  /* 0x000000060f0f7c24 */ /* 0x000fe2000f8e0214 */
[----:B------:R-:W-:Y:S01]  /*9940*/  UIMAD.WIDE.U32 UR6, UR5, UR10, URZ ;  /* 0x0000000a050672a5 */ /* 0x000fe2000f8e003f */
[----:B------:R-:W-:Y:S02]  /*9950*/  LOP3.LUT R8, R8, R11, RZ, 0x3c, !PT ;  /* 0x0000000b08087212 */ /* 0x000fe400078e3cff */
[----:B0-----:R-:W-:Y:S01]  /*9960*/  ISETP.NE.AND P3, PT, R13, R16, PT ;  /* 0x000000100d00720c */ /* 0x001fe20003f65270 */
[----:B------:R-:W-:Y:S01]  /*9970*/  @UP0 USHF.R.U32.HI UR21, URZ, UR11, UR7 ;  /* 0x0000000b3f150299 */ /* 0x000fe20008011607 */
[----:B------:R-:W-:Y:S01]  /*9980*/  R2UR UR19, R15 ;  /* 0x000000000f1372ca */ /* 0x000fe200000e0000 */
[----:B------:R-:W-:Y:S01]  /*9990*/  UMOV UR10, UR18 ;  /* 0x00000012000a7c82 */ /* 0x000fe20008000000 */
[----:B------:R-:W-:Y:S01]  /*99a0*/  R2UR UR7, R12 ;  /* 0x000000000c0772ca */ /* 0x000fe200000e0000 */
[----:B------:R-:W-:Y:S01]  /*99b0*/  UIADD3 UR6, -UR21, URZ, URZ ;  /* 0x0000003f15067290 */ /* 0x000fe2000fffe13f */
[----:B------:R-:W-:Y:S01]  /*99c0*/  R2UR UR11, R5 ;  /* 0x00000000050b72ca */ /* 0x000fe200000e0000 */
[----:B------:R-:W-:Y:S01]  /*99d0*/  VIADD R15, R10, 0x1 ;  /* 0x000000010a0f7836 */ /* 0x000fe20000000000 */
[----:B------:R-:W-:Y:S01]  /*99e0*/  SEL R12, R14, RZ, P2 ;  /* 0x000000ff0e0c7207 */ /* 0x000fe20001000000 */
[----:B------:R-:W-:Y:S01]  /*99f0*/  UIMAD UR20, UR20, UR6, UR5 ;  /* 0x00000006141472a4 */ /* 0x000fe2000f8e0205 */
[----:B------:R-:W-:Y:S01]  /*9a00*/  SEL R11, R13, RZ, P3 ;  /* 0x000000ff0d0b7207 */ /* 0x000fe20001800000 */
[----:B------:R-:W-:-:S02]  /*9a10*/  UIADD3.X UR5, URZ, UR25, URZ, UP1, !UPT ;  /* 0x000000193f057290 */ /* 0x000fc40008ffe43f */
[----:B------:R-:W-:Y:S01]  /*9a20*/  UIMAD UR20, UR20, UR15, UR23 ;  /* 0x0000000f141472a4 */ /* 0x000fe2000f8e0217 */
[----:B------:R-:W-:Y:S01]  /*9a30*/  @P3 IMAD.MOV R15, RZ, RZ, R10 ;  /* 0x000000ffff0f3224 */ /* 0x000fe200078e020a */
[----:B------:R-:W-:Y:S02]  /*9a40*/  UIMAD UR19, UR19, UR14, UR22 ;  /* 0x0000000e131372a4 */ /* 0x000fe4000f8e0216 */
[----:B------:R-:W-:Y:S01]  /*9a50*/  UPRMT UR6, UR7, 0x5410, URZ ;  /* 0x0000541007067896 */ /* 0x000fe2000800003f */
[----:B------:R-:W-:Y:S01]  /*9a60*/  IMAD.MOV.U32 R10, RZ, RZ, R15 ;  /* 0x000000ffff0a7224 */ /* 0x000fe200078e000f */
[----:B------:R-:W-:-:S07]  /*9a70*/  UIADD3.X UR25, URZ, UR25, URZ, UP2, !UPT ;  /* 0x000000193f197290 */ /* 0x000fce00097fe43f */
[----:B------:R0:W-:Y:S02]  /*9a80*/  UTMALDG.4D.IM2COL [UR16], [UR4], UR6 ;  /* 0x00000010040073b4 */ /* 0x0001e40008058006 */
[----:B------:R0:W-:Y:S02]  /*9a90*/  UTMALDG.4D.MULTICAST [UR8], [UR24], UR26, desc[UR28] ;  /* 0x00001c08180073b4 */ /* 0x0001e4000801981a */
[----:B0-----:R-:W-:Y:S05]  /*9aa0*/  @P5 BRA `(.L_x_284) ;  /* 0xfffffff800985947 */ /* 0x001fea000383ffff */
.L_x_280:
[----:B------:R-:W-:Y:S05]  /*9ab0*/  BSYNC B0 ;  /* 0x0000000000007941 */ /* 0x000fea0003800000 */
.L_x_279:
[----:B------:R-:W-:Y:S01]  /*9ac0*/  ISETP.GE.U32.AND P0, PT, R3, 0xe, PT ;  /* 0x0000000e0300780c */ /* 0x000fe20003f06070 */
[----:B------:R-:W-:-:S12]  /*9ad0*/  IMAD.MOV.U32 R0, RZ, RZ, 0x1 ;  /* 0x00000001ff007424 */ /* 0x000fd800078e00ff */
[----:B------:R-:W-:Y:S05]  /*9ae0*/  @!P0 BRA `(.L_x_285) ;  /* 0x00000000001c8947 */ /* 0x000fea0003800000 */
[----:B------:R-:W-:-:S05]  /*9af0*/  SHF.R.U32.HI R4, RZ, 0x1, R3 ;  /* 0x00000001ff047819 */ /* 0x000fca0000011603 */
[----:B------:R-:W-:-:S05]  /*9b00*/  IMAD.WIDE.U32 R4, R4, -0x6db6db6d, RZ ;  /* 0x9249249304047825 */ /* 0x000fca00078e00ff */
[----:B------:R-:W-:-:S04]  /*9b10*/  SHF.R.U32.HI R0, RZ, 0x2, R5 ;  /* 0x00000002ff007819 */ /* 0x000fc80000011605 */
[----:B------:R-:W-:-:S04]  /*9b20*/  LOP3.LUT R0, R0, 0x1, RZ, 0xc0, !PT ;  /* 0x0000000100007812 */ /* 0x000fc800078ec0ff */
[----:B------:R-:W-:-:S04]  /*9b30*/  ISETP.NE.U32.AND P0, PT, R0, 0x1, PT ;  /* 0x000000010000780c */ /* 0x000fc80003f05070 */
[----:B------:R-:W-:-:S04]  /*9b40*/  ISETP.NE.U32.AND.EX P0, PT, RZ, RZ, PT, P0 ;  /* 0x000000ffff00720c */ /* 0x000fc80003f05100 */
[----:B------:R-:W-:-:S09]  /*9b50*/  SEL R0, RZ, 0x1, !P0 ;  /* 0x00000001ff007807 */ /* 0x000fd20004000000 */
.L_x_285:
[----:B------:R-:W-:Y:S05]  /*9b60*/  WARPSYNC.ALL ;  /* 0x0000000000007948 */ /* 0x000fea0003800000 */
[----:B------:R-:W-:-:S13]  /*9b70*/  ELECT P0, URZ, PT ;  /* 0x00000000003f782f */ /* 0x000fda0003800000 */
[----:B------:R-:W-:Y:S05]  /*9b80*/  @!P0 EXIT ;  /* 0x000000000000894d */ /* 0x000fea0003800000 */
[----:B------:R-:W-:-:S04]  /*9b90*/  LOP3.LUT R2, R2, 0x2, RZ, 0xfc, !PT ;  /* 0x0000000202027812 */ /* 0x000fc800078efcff */
[----:B------:R-:W-:-:S13]  /*9ba0*/  ISETP.NE.AND P0, PT, R2, 0x3, PT ;  /* 0x000000030200780c */ /* 0x000fda0003f05270 */
[----:B------:R-:W-:Y:S05]  /*9bb0*/  @!P0 BRA `(.L_x_286) ;  /* 0x0000000000048947 */ /* 0x000fea0003800000 */
[----:B------:R-:W-:Y:S01]  /*9bc0*/  BPT.TRAP 0x1 ;  /* 0x000000040000795c */ /* 0x000fe20000300000 */
.L_x_286:
[----:B------:R-:W0:Y:S01]  /*9bd0*/  S2R R7, SR_CgaCtaId ;  /* 0x0000000000077919 */ /* 0x000e220000008800 */
[----:B------:R-:W-:Y:S02]  /*9be0*/  SHF.R.U32.HI R4, RZ, 0x1, R3 ;  /* 0x00000001ff047819 */ /* 0x000fe40000011603 */
[----:B------:R-:W-:-:S03]  /*9bf0*/  MOV R2, 0x400 ;  /* 0x0000040000027802 */ /* 0x000fc60000000f00 */
[----:B------:R-:W-:-:S05]  /*9c00*/  IMAD.WIDE.U32 R4, R4, -0x6db6db6d, RZ ;  /* 0x9249249304047825 */ /* 0x000fca00078e00ff */
[----:B------:R-:W-:Y:S02]  /*9c10*/  SHF.R.U32.HI R4, RZ, 0x2, R5 ;  /* 0x00000002ff047819 */ /* 0x000fe40000011605 */
[----:B------:R-:W-:-:S03]  /*9c20*/  SHF.L.U32 R5, R0, 0x1f, RZ ;  /* 0x0000001f00057819 */ /* 0x000fc600000006ff */
[----:B------:R-:W-:Y:S01]  /*9c30*/  IMAD R3, R4, -0xe, R3 ;  /* 0xfffffff204037824 */ /* 0x000fe200078e0203 */
[----:B0-----:R-:W-:-:S05]  /*9c40*/  LEA R2, R7, R2, 0x18 ;  /* 0x0000000207027211 */ /* 0x001fca00078ec0ff */
[----:B------:R-:W-:-:S04]  /*9c50*/  VIADD R2, R2, 0x38070 ;  /* 0x0003807002027836 */ /* 0x000fc80000000000 */
[----:B------:R-:W-:-:S07]  /*9c60*/  IMAD R4, R3, 0x8, R2 ;  /* 0x0000000803047824 */ /* 0x000fce00078e0202 */
.L_x_287:
[----:B0-----:R0:W1:Y:S02]  /*9c70*/  SYNCS.PHASECHK.TRANS64.TRYWAIT P0, [R4+URZ], R5 ;  /* 0x00000005040075a7 */ /* 0x001064000800017f */
[----:B-1----:R-:W-:Y:S05]  /*9c80*/  @!P0 NANOSLEEP.SYNCS 0x989680 ;  /* 0x009896800000895d */ /* 0x002fea0003900000 */
[----:B------:R-:W1:Y:S02]  /*9c90*/  @!P0 SYNCS.PHASECHK.TRANS64 P0, [R4+URZ], R5 ;  /* 0x00000005040085a7 */ /* 0x000e64000800007f */
[----:B-1----:R-:W-:Y:S05]  /*9ca0*/  @!P0 BRA `(.L_x_287) ;  /* 0xfffffffc00f08947 */ /* 0x002fea000383ffff */
[----:B------:R-:W-:-:S05]  /*9cb0*/  VIADD R3, R3, 0x1 ;  /* 0x0000000103037836 */ /* 0x000fca0000000000 */
[----:B------:R-:W-:-:S04]  /*9cc0*/  ISETP.NE.AND P0, PT, R3, 0xe, PT ;  /* 0x0000000e0300780c */ /* 0x000fc80003f05270 */
[----:B0-----:R-:W-:Y:S02]  /*9cd0*/  SEL R5, RZ, 0x1, P0 ;  /* 0x00000001ff057807 */ /* 0x001fe40000000000 */
[----:B------:R-:W-:Y:S02]  /*9ce0*/  SEL R3, R3, RZ, P0 ;  /* 0x000000ff03037207 */ /* 0x000fe40000000000 */
[----:B------:R-:W-:-:S03]  /*9cf0*/  LOP3.LUT R7, R0, R5, RZ, 0x3c, !PT ;  /* 0x0000000500077212 */ /* 0x000fc600078e3cff */
[----:B------:R-:W-:Y:S01]  /*9d00*/  IMAD R0, R3, 0x8, R2 ;  /* 0x0000000803007824 */ /* 0x000fe200078e0202 */
[----:B------:R-:W-:-:S07]  /*9d10*/  SHF.L.U32 R5, R7, 0x1f, RZ ;  /* 0x0000001f07057819 */ /* 0x000fce00000006ff */
.L_x_288:
        /* <DEDUP_REMOVED lines=11> */
.L_x_289:
        /* <DEDUP_REMOVED lines=11> */
.L_x_290:
        /* <DEDUP_REMOVED lines=11> */
.L_x_291:
        /* <DEDUP_REMOVED lines=11> */
.L_x_292:
        /* <DEDUP_REMOVED lines=11> */
.L_x_293:
        /* <DEDUP_REMOVED lines=11> */
.L_x_294:
        /* <DEDUP_REMOVED lines=11> */
.L_x_295:
        /* <DEDUP_REMOVED lines=11> */
.L_x_296:
        /* <DEDUP_REMOVED lines=11> */
.L_x_297:
        /* <DEDUP_REMOVED lines=11> */
.L_x_298:
        /* <DEDUP_REMOVED lines=11> */
.L_x_299:
        /* <DEDUP_REMOVED lines=11> */
.L_x_300:
[----:B0-----:R0:W1:Y:S02]  /*a560*/  SYNCS.PHASECHK.TRANS64.TRYWAIT P0, [R3+URZ], R0 ;  /* 0x00000000030075a7 */ /* 0x001064000800017f */
[----:B-1----:R-:W-:Y:S05]  /*a570*/  @!P0 NANOSLEEP.SYNCS 0x989680 ;  /* 0x009896800000895d */ /* 0x002fea0003900000 */
[----:B------:R-:W1:Y:S02]  /*a580*/  @!P0 SYNCS.PHASECHK.TRANS64 P0, [R3+URZ], R0 ;  /* 0x00000000030085a7 */ /* 0x000e64000800007f */
[----:B-1----:R-:W-:Y:S05]  /*a590*/  @P0 EXIT ;  /* 0x000000000000094d */ /* 0x002fea0003800000 */
[----:B------:R-:W-:Y:S05]  /*a5a0*/  BRA `(.L_x_300) ;  /* 0xfffffffc00ec7947 */ /* 0x000fea000383ffff */
.L_x_301:
[----:B------:R-:W-:-:S00]  /*a5b0*/  BRA `(.L_x_301) ;  /* 0xfffffffc00fc7947 */ /* 0x000fc0000383ffff */
[----:B------:R-:W-:-:S00]  /*a5c0*/  NOP ;  /* 0x0000000000007918 */ /* 0x000fc00000000000 */
        /* <DEDUP_REMOVED lines=11> */
.L_x_302:


//--------------------- .nv.shared._ZN7cutlass13device_kernelINS_4conv6kernel13ConvUniversalINS1_16ConvProblemShapeILNS1_8OperatorE0ELi2EEENS1_10collective14CollectiveConvINS1_46MainloopSm90TmaGmmaWarpSpecializedImplicitGemmILS5_0ELi14ELi2EN4cute5tupleIJNSA_1CILi2EEENSC_ILi1EEESE_EEENS1_36KernelImplicitTmaWarpSpecializedSm90ELi1EEENSB_IJNSC_ILi128EEESI_NSB_IJNSC_ILi32EEEEEEEEENS_6half_tESM_NSA_8TiledMMAINSA_8MMA_AtomIJNSA_4SM904GMMA26MMA_64x128x16_F32F16F16_SSILNSQ_5MajorE0ELSS_0ELNSQ_7ScaleInE1ELST_1EEEEEENSA_6LayoutINSB_IJSE_SE_SE_EEENSB_IJNSC_ILi0EEESY_SY_EEEEENSB_IJNSA_10UnderscoreES11_S11_EEEEENS7_6detail26Sm90ImplicitGemmTileTraitsINSA_20SM90_TMA_LOAD_IM2COLENSA_14ComposedLayoutINSA_7SwizzleILi2ELi4ELi3EEENSA_18smem_ptr_flag_bitsILi16EEENSW_INSB_IJNSB_IJNSC_ILi8EEENSC_ILi16EEEEEENSB_IJSJ_SE_EEENSB_IJSE_NSC_ILi14EEEEEEEEENSB_IJNSB_IJSJ_NSC_ILi256EEEEEENSB_IJSE_SY_EEENSB_IJSY_NSC_ILi4096EEEEEEEEEEEEEvEENS15_INSA_23SM90_TMA_LOAD_MULTICASTES1Q_vEEEENS_8epilogue10collective6detail29Sm90TmaWarpSpecializedAdapterINS1W_15DefaultEpilogueISM_NSB_IJNSB_IJlllEEESE_SY_EEES21_NS1V_6thread17LinearCombinationISM_Li1EffLNS22_9ScaleType4KindE0ELNS_15FloatRoundStyleE2ESM_EENS_4gemm15EpilogueDefaultEEEEEvvEEEEvNT_6ParamsE --------------------------
	.section	.nv.shared._ZN7cutlass13device_kernelINS_4conv6kernel13ConvUniversalINS1_16ConvProblemShapeILNS1_8OperatorE0ELi2EEENS1_10collective14CollectiveConvINS1_46MainloopSm90TmaGmmaWarpSpecializedImplicitGemmILS5_0ELi14ELi2EN4cute5tupleIJNSA_1CILi2EEENSC_ILi1EEESE_EEENS1_36KernelImplicitTmaWarpSpecializedSm90ELi1EEENSB_IJNSC_ILi128EEESI_NSB_IJNSC_ILi32EEEEEEEEENS_6half_tESM_NSA_8TiledMMAINSA_8MMA_AtomIJNSA_4SM904GMMA26MMA_64x128x16_F32F16F16_SSILNSQ_5MajorE0ELSS_0ELNSQ_7ScaleInE1ELST_1EEEEEENSA_6LayoutINSB_IJSE_SE_SE_EEENSB_IJNSC_ILi0EEESY_SY_EEEEENSB_IJNSA_10UnderscoreES11_S11_EEEEENS7_6detail26Sm90ImplicitGemmTileTraitsINSA_20SM90_TMA_LOAD_IM2COLENSA_14ComposedLayoutINSA_7SwizzleILi2ELi4ELi3EEENSA_18smem_ptr_flag_bitsILi16EEENSW_INSB_IJNSB_IJNSC_ILi8EEENSC_ILi16EEEEEENSB_IJSJ_SE_EEENSB_IJSE_NSC_ILi14EEEEEEEEENSB_IJNSB_IJSJ_NSC_ILi256EEEEEENSB_IJSE_SY_EEENSB_IJSY_NSC_ILi4096EEEEEEEEEEEEEvEENS15_INSA_23SM90_TMA_LOAD_MULTICASTES1Q_vEEEENS_8epilogue10collective6detail29Sm90TmaWarpSpecializedAdapterINS1W_15DefaultEpilogueISM_NSB_IJNSB_IJlllEEESE_SY_EEES21_NS1V_6thread17LinearCombinationISM_Li1EffLNS22_9ScaleType4KindE0ELNS_15FloatRoundStyleE2ESM_EENS_4gemm15EpilogueDefaultEEEEEvvEEEEvNT_6ParamsE,"aw",@nobits
	.sectionflags	@""
	.align	16
	.zero		1024


//--------------------- .nv.shared.reserved.0     --------------------------
	.section	.nv.shared.reserved.0,"aw",@nobits
	.weak		__nv_reservedSMEM_offset_0_alias
	.size		__nv_reservedSMEM_offset_0_alias, 0, 0
	.other		__nv_reservedSMEM_offset_0_alias,@"STO_CUDA_RESERVED_SHARED STV_DEFAULT"
__nv_reservedSMEM_offset_0_alias:
	.zero		0


//--------------------- .nv.global                --------------------------
	.section	.nv.global,"aw",@nobits
.nv.global:
	.type		_ZN39_INTERNAL_e5289645_4_k_cu_ff87b2c8_34884cute1_E,@object
	.size		_ZN39_INTERNAL_e5289645_4_k_cu_ff87b2c8_34884cute1_E,(_ZN39_INTERNAL_e5289645_4_k_cu_ff87b2c8_34884cuda3std3__45__cpo6cbeginE - _ZN39_INTERNAL_e5289645_4_k_cu_ff87b2c8_34884cute1_E)
_ZN39_INTERNAL_e5289645_4_k_cu_ff87b2c8_34884cute1_E:
	.zero		1
	.type		_ZN39_INTERNAL_e5289645_4_k_cu_ff87b2c8_34884cuda3std3__45__cpo6cbeginE,@object
	.size		_ZN39_INTERNAL_e5289645_4_k_cu_ff87b2c8_34884cuda3std3__45__cpo6cbeginE,(_ZN39_INTERNAL_e5289645_4_k_cu_ff87b2c8_34884cuda3std3__48in_placeE - _ZN39_INTERNAL_e5289645_4_k_cu_ff87b2c8_34884cuda3std3__45__cpo6cbeginE)
_ZN39_INTERNAL_e5289645_4_k_cu_ff87b2c8_34884cuda3std3__45__cpo6cbeginE:
	.zero		1
	.type		_ZN39_INTERNAL_e5289645_4_k_cu_ff87b2c8_34884cuda3std3__48in_placeE,@object
	.size		_ZN39_INTERNAL_e5289645_4_k_cu_ff87b2c8_34884cuda3std3__48in_placeE,(_ZN39_INTERNAL_e5289645_4_k_cu_ff87b2c8_34884cuda3std6ranges3__45__cpo9iter_moveE - _ZN39_INTERNAL_e5289645_4_k_cu_ff87b2c8_34884cuda3std3__48in_placeE)
_ZN39_INTERNAL_e5289645_4_k_cu_ff87b2c8_34884cuda3std3__48in_placeE:
	.zero		1
	.type		_ZN39_INTERNAL_e5289645_4_k_cu_ff87b2c8_34884cuda3std6ranges3__45__cpo9iter_moveE,@object
	.size		_ZN39_INTERNAL_e5289645_4_k_cu_ff87b2c8_34884cuda3std6ranges3__45__cpo9iter_moveE,(_ZN39_INTERNAL_e5289645_4_k_cu_ff87b2c8_34884cuda3std3__45__cpo5beginE - _ZN39_INTERNAL_e5289645_4_k_cu_ff87b2c8_34884cuda3std6ranges3__45__cpo9iter_moveE)
_ZN39_INTERNAL_e5289645_4_k_cu_ff87b2c8_34884cuda3std6ranges3__45__cpo9iter_moveE:
	.zero		1
	.type		_ZN39_INTERNAL_e5289645_4_k_cu_ff87b2c8_34884cuda3std3__45__cpo5beginE,@object
	.size		_ZN39_INTERNAL_e5289645_4_k_cu_ff87b2c8_34884cuda3std3__45__cpo5beginE,(_ZN39_INTERNAL_e5289645_4_k_cu_ff87b2c8_34884cuda3std3__441_GLOBAL__N__e5289645_4_k_cu_ff87b2c8_34886ignoreE - _ZN39_INTERNAL_e5289645_4_k_cu_ff87b2c8_34884cuda3std3__45__cpo5beginE)
_ZN39_INTERNAL_e5289645_4_k_cu_ff87b2c8_34884cuda3std3__45__cpo5beginE:
	.zero		1
	.type		_ZN39_INTERNAL_e5289645_4_k_cu_ff87b2c8_34884cuda3std3__441_GLOBAL__N__e5289645_4_k_cu_ff87b2c8_34886ignoreE,@object
	.size		_ZN39_INTERNAL_e5289645_4_k_cu_ff87b2c8_34884cuda3std3__441_GLOBAL__N__e5289645_4_k_cu_ff87b2c8_34886ignoreE,(_ZN39_INTERNAL_e5289645_4_k_cu_ff87b2c8_34884cute7productE - _ZN39_INTERNAL_e5289645_4_k_cu_ff87b2c8_34884cuda3std3__441_GLOBAL__N__e5289645_4_k_cu_ff87b2c8_34886ignoreE)
_ZN39_INTERNAL_e5289645_4_k_cu_ff87b2c8_34884cuda3std3__441_GLOBAL__N__e5289645_4_k_cu_ff87b2c8_34886ignoreE:
	.zero		1
	.type		_ZN39_INTERNAL_e5289645_4_k_cu_ff87b2c8_34884cute7productE,@object
	.size		_ZN39_INTERNAL_e5289645_4_k_cu_ff87b2c8_34884cute7productE,(_ZN39_INTERNAL_e5289645_4_k_cu_ff87b2c8_34884cuda3std3__45__cpo3endE - _ZN39_INTERNAL_e5289645_4_k_cu_ff87b2c8_34884cute7productE)
_ZN39_INTERNAL_e5289645_4_k_cu_ff87b2c8_34884cute7productE:
	.zero		1
	.type		_ZN39_INTERNAL_e5289645_4_k_cu_ff87b2c8_34884cuda3std3__45__cpo3endE,@object
	.size		_ZN39_INTERNAL_e5289645_4_k_cu_ff87b2c8_34884cuda3std3__45__cpo3endE,(_ZN39_INTERNAL_e5289645_4_k_cu_ff87b2c8_34884cuda3std3__419piecewise_constructE - _ZN39_INTERNAL_e5289645_4_k_cu_ff87b2c8_34884cuda3std3__45__cpo3endE)
_ZN39_INTERNAL_e5289645_4_k_cu_ff87b2c8_34884cuda3std3__45__cpo3endE:
	.zero		1
	.type		_ZN39_INTERNAL_e5289645_4_k_cu_ff87b2c8_34884cuda3std3__419piecewise_constructE,@object
	.size		_ZN39_INTERNAL_e5289645_4_k_cu_ff87b2c8_34884cuda3std3__419piecewise_constructE,(_ZN39_INTERNAL_e5289645_4_k_cu_ff87b2c8_34884cuda3std3__45__cpo4cendE - _ZN39_INTERNAL_e5289645_4_k_cu_ff87b2c8_34884cuda3std3__419piecewise_constructE)
_ZN39_INTERNAL_e5289645_4_k_cu_ff87b2c8_34884cuda3std3__419piecewise_constructE:
	.zero		1
	.type		_ZN39_INTERNAL_e5289645_4_k_cu_ff87b2c8_34884cuda3std3__45__cpo4cendE,@object
	.size		_ZN39_INTERNAL_e5289645_4_k_cu_ff87b2c8_34884cuda3std3__45__cpo4cendE,(_ZN39_INTERNAL_e5289645_4_k_cu_ff87b2c8_34884cuda3std6ranges3__45__cpo4swapE - _ZN39_INTERNAL_e5289645_4_k_cu_ff87b2c8_34884cuda3std3__45__cpo4cendE)
_ZN39_INTERNAL_e5289645_4_k_cu_ff87b2c8_34884cuda3std3__45__cpo4cendE:
	.zero		1
	.type		_ZN39_INTERNAL_e5289645_4_k_cu_ff87b2c8_34884cuda3std6ranges3__45__cpo4swapE,@object
	.size		_ZN39_INTERNAL_e5289645_4_k_cu_ff87b2c8_34884cuda3std6ranges3__45__cpo4swapE,(.L_7 - _ZN39_INTERNAL_e5289645_4_k_cu_ff87b2c8_34884cuda3std6ranges3__45__cpo4swapE)
_ZN39_INTERNAL_e5289645_4_k_cu_ff87b2c8_34884cuda3std6ranges3__45__cpo4swapE:
	.zero		1
.L_7:


//--------------------- .nv.constant0._ZN7cutlass13device_kernelINS_4conv6kernel13ConvUniversalINS1_16ConvProblemShapeILNS1_8OperatorE0ELi2EEENS1_10collective14CollectiveConvINS1_46MainloopSm90TmaGmmaWarpSpecializedImplicitGemmILS5_0ELi14ELi2EN4cute5tupleIJNSA_1CILi2EEENSC_ILi1EEESE_EEENS1_36KernelImplicitTmaWarpSpecializedSm90ELi1EEENSB_IJNSC_ILi128EEESI_NSB_IJNSC_ILi32EEEEEEEEENS_6half_tESM_NSA_8TiledMMAINSA_8MMA_AtomIJNSA_4SM904GMMA26MMA_64x128x16_F32F16F16_SSILNSQ_5MajorE0ELSS_0ELNSQ_7ScaleInE1ELST_1EEEEEENSA_6LayoutINSB_IJSE_SE_SE_EEENSB_IJNSC_ILi0EEESY_SY_EEEEENSB_IJNSA_10UnderscoreES11_S11_EEEEENS7_6detail26Sm90ImplicitGemmTileTraitsINSA_20SM90_TMA_LOAD_IM2COLENSA_14ComposedLayoutINSA_7SwizzleILi2ELi4ELi3EEENSA_18smem_ptr_flag_bitsILi16EEENSW_INSB_IJNSB_IJNSC_ILi8EEENSC_ILi16EEEEEENSB_IJSJ_SE_EEENSB_IJSE_NSC_ILi14EEEEEEEEENSB_IJNSB_IJSJ_NSC_ILi256EEEEEENSB_IJSE_SY_EEENSB_IJSY_NSC_ILi4096EEEEEEEEEEEEEvEENS15_INSA_23SM90_TMA_LOAD_MULTICASTES1Q_vEEEENS_8epilogue10collective6detail29Sm90TmaWarpSpecializedAdapterINS1W_15DefaultEpilogueISM_NSB_IJNSB_IJlllEEESE_SY_EEES21_NS1V_6thread17LinearCombinationISM_Li1EffLNS22_9ScaleType4KindE0ELNS_15FloatRoundStyleE2ESM_EENS_4gemm15EpilogueDefaultEEEEEvvEEEEvNT_6ParamsE --------------------------
	.section	.nv.constant0._ZN7cutlass13device_kernelINS_4conv6kernel13ConvUniversalINS1_16ConvProblemShapeILNS1_8OperatorE0ELi2EEENS1_10collective14CollectiveConvINS1_46MainloopSm90TmaGmmaWarpSpecializedImplicitGemmILS5_0ELi14ELi2EN4cute5tupleIJNSA_1CILi2EEENSC_ILi1EEESE_EEENS1_36KernelImplicitTmaWarpSpecializedSm90ELi1EEENSB_IJNSC_ILi128EEESI_NSB_IJNSC_ILi32EEEEEEEEENS_6half_tESM_NSA_8TiledMMAINSA_8MMA_AtomIJNSA_4SM904GMMA26MMA_64x128x16_F32F16F16_SSILNSQ_5MajorE0ELSS_0ELNSQ_7ScaleInE1ELST_1EEEEEENSA_6LayoutINSB_IJSE_SE_SE_EEENSB_IJNSC_ILi0EEESY_SY_EEEEENSB_IJNSA_10UnderscoreES11_S11_EEEEENS7_6detail26Sm90ImplicitGemmTileTraitsINSA_20SM90_TMA_LOAD_IM2COLENSA_14ComposedLayoutINSA_7SwizzleILi2ELi4ELi3EEENSA_18smem_ptr_flag_bitsILi16EEENSW_INSB_IJNSB_IJNSC_ILi8EEENSC_ILi16EEEEEENSB_IJSJ_SE_EEENSB_IJSE_NSC_ILi14EEEEEEEEENSB_IJNSB_IJSJ_NSC_ILi256EEEEEENSB_IJSE_SY_EEENSB_IJSY_NSC_ILi4096EEEEEEEEEEEEEvEENS15_INSA_23SM90_TMA_LOAD_MULTICASTES1Q_vEEEENS_8epilogue10collective6detail29Sm90TmaWarpSpecializedAdapterINS1W_15DefaultEpilogueISM_NSB_IJNSB_IJlllEEESE_SY_EEES21_NS1V_6thread17LinearCombinationISM_Li1EffLNS22_9ScaleType4KindE0ELNS_15FloatRoundStyleE2ESM_EENS_4gemm15EpilogueDefaultEEEEEvvEEEEvNT_6ParamsE,"a",@progbits
	.sectionflags	@""
	.align	4
.nv.constant0._ZN7cutlass13device_kernelINS_4conv6kernel13ConvUniversalINS1_16ConvProblemShapeILNS1_8OperatorE0ELi2EEENS1_10collective14CollectiveConvINS1_46MainloopSm90TmaGmmaWarpSpecializedImplicitGemmILS5_0ELi14ELi2EN4cute5tupleIJNSA_1CILi2EEENSC_ILi1EEESE_EEENS1_36KernelImplicitTmaWarpSpecializedSm90ELi1EEENSB_IJNSC_ILi128EEESI_NSB_IJNSC_ILi32EEEEEEEEENS_6half_tESM_NSA_8TiledMMAINSA_8MMA_AtomIJNSA_4SM904GMMA26MMA_64x128x16_F32F16F16_SSILNSQ_5MajorE0ELSS_0ELNSQ_7ScaleInE1ELST_1EEEEEENSA_6LayoutINSB_IJSE_SE_SE_EEENSB_IJNSC_ILi0EEESY_SY_EEEEENSB_IJNSA_10UnderscoreES11_S11_EEEEENS7_6detail26Sm90ImplicitGemmTileTraitsINSA_20SM90_TMA_LOAD_IM2COLENSA_14ComposedLayoutINSA_7SwizzleILi2ELi4ELi3EEENSA_18smem_ptr_flag_bitsILi16EEENSW_INSB_IJNSB_IJNSC_ILi8EEENSC_ILi16EEEEEENSB_IJSJ_SE_EEENSB_IJSE_NSC_ILi14EEEEEEEEENSB_IJNSB_IJSJ_NSC_ILi256EEEEEENSB_IJSE_SY_EEENSB_IJSY_NSC_ILi4096EEEEEEEEEEEEEvEENS15_INSA_23SM90_TMA_LOAD_MULTICASTES1Q_vEEEENS_8epilogue10collective6detail29Sm90TmaWarpSpecializedAdapterINS1W_15DefaultEpilogueISM_NSB_IJNSB_IJlllEEESE_SY_EEES21_NS1V_6thread17LinearCombinationISM_Li1EffLNS22_9ScaleType4KindE0ELNS_15FloatRoundStyleE2ESM_EENS_4gemm15EpilogueDefaultEEEEEvvEEEEvNT_6ParamsE:
	.zero		1536


//--------------------- SYMBOLS --------------------------

	.type		.nv.reservedSmem.offset0,@object
	.size		.nv.reservedSmem.offset0,0x4
